// auto-generated by cutlass_sweep.gemm — config: {"arch": "sm_90", "cluster_m": 1, "cluster_n": 2, "dtype": "int8", "stages": 3, "tile_k": 128, "tile_m": 64, "tile_n": 128}
#include "cutlass/cutlass.h"
#include "cutlass/gemm/collective/collective_builder.hpp"
#include "cutlass/gemm/device/gemm_universal_adapter.h"
#include "cutlass/gemm/kernel/gemm_universal.hpp"
#include "cutlass/epilogue/collective/collective_builder.hpp"

using ElemA = int8_t;
using ElemB = int8_t;
using ElemCD = int8_t;
using Acc  = int32_t;
using TileShape    = cute::Shape<cute::_64, cute::_128, cute::_128>;
using ClusterShape = cute::Shape<cute::_1, cute::_2, cute::_1>;

using CollectiveEpilogue = typename cutlass::epilogue::collective::CollectiveBuilder<
    cutlass::arch::Sm90, cutlass::arch::OpClassTensorOp,
    TileShape, ClusterShape,
    cutlass::epilogue::collective::EpilogueTileAuto,
    Acc, Acc,
    ElemCD, cutlass::layout::RowMajor, 128 / cutlass::sizeof_bits<ElemCD>::value,
    ElemCD, cutlass::layout::RowMajor, 128 / cutlass::sizeof_bits<ElemCD>::value,
    cutlass::epilogue::collective::EpilogueScheduleAuto
  >::CollectiveOp;

using CollectiveMainloop = typename cutlass::gemm::collective::CollectiveBuilder<
    cutlass::arch::Sm90, cutlass::arch::OpClassTensorOp,
    ElemA, cutlass::layout::RowMajor, 128 / cutlass::sizeof_bits<ElemA>::value,
    ElemB, cutlass::layout::ColumnMajor, 128 / cutlass::sizeof_bits<ElemB>::value,
    Acc,
    TileShape, ClusterShape,
    cutlass::gemm::collective::StageCount<3>,
    cutlass::gemm::collective::KernelScheduleAuto
  >::CollectiveOp;

using GemmKernel = cutlass::gemm::kernel::GemmUniversal<
    cute::Shape<int,int,int,int>,
    CollectiveMainloop,
    CollectiveEpilogue
>;
using Gemm = cutlass::gemm::device::GemmUniversalAdapter<GemmKernel>;

// Force the device kernel symbol into the cubin without needing a host main.
auto* _anchor = &cutlass::device_kernel<GemmKernel>;


// ===== COMPILED SASS (sm_90a) =====

	.target	sm_90a

	.elftype	@"ET_EXEC"


//--------------------- .note.nv.tkinfo           --------------------------
	.section	.note.nv.tkinfo,"",@"SHT_NOTE"
	.sectionflags	@"SHF_NOTE_NV_TKINFO"
	.tkinfo
        /*0018*/ 	.word	0x00000002
        /*0030*/ 	.string	""
        /*0030*/ 	.string	"ptxas"
        /*0030*/ 	.string	"Cuda compilation tools, release 13.0, V13.0.88"
        /*0030*/ 	.string	"Build cuda_13.0.r13.0/compiler.36424714_0"
        /*0030*/ 	.string	"-arch sm_90a -m 64 "



//--------------------- .note.nv.cuinfo           --------------------------
	.section	.note.nv.cuinfo,"",@"SHT_NOTE"
	.sectionflags	@"SHF_NOTE_NV_CUINFO"
        /*0018*/ 	.short	0x0002
        /*001a*/ 	.short	0x005a
        /*001c*/ 	.short	0x0082
	.zero		2


//--------------------- .nv.info                  --------------------------
	.section	.nv.info,"",@"SHT_CUDA_INFO"
	.align	4


	//----- nvinfo : EIATTR_REGCOUNT
	.align		4
        /*0000*/ 	.byte	0x04, 0x2f
        /*0002*/ 	.short	(.L_15 - .L_14)
	.align		4
.L_14:
        /*0004*/ 	.word	index@(_ZN7cutlass13device_kernelINS_4gemm6kernel13GemmUniversalIN4cute5tupleIJiiiiEEENS1_10collective13CollectiveMmaINS1_34MainloopSm90TmaGmmaWarpSpecializedILi3ENS5_IJNS4_1CILi1EEENSA_ILi2EEESB_EEENS1_32KernelTmaWarpSpecializedPingpongEEENS5_IJNSA_ILi64EEENSA_ILi128EEESH_EEEaNS5_IJlSB_lEEEaSJ_NS4_8TiledMMAINS4_8MMA_AtomIJNS4_4SM904GMMA27MMA_64x128x32_S32S8S8_SS_TNEEEENS4_6LayoutINS5_IJSB_SB_SB_EEENS5_IJNSA_ILi0EEESS_SS_EEEEENS5_IJNS4_10UnderscoreESV_SV_EEEEENS4_23SM90_TMA_LOAD_MULTICASTENS4_14ComposedLayoutINS4_7SwizzleILi3ELi4ELi3EEENS4_18smem_ptr_flag_bitsILi8EEENSQ_INS5_IJNSA_ILi8EEESH_EEENS5_IJSH_SB_EEEEEEEvNS4_8identityENS4_13SM90_TMA_LOADES18_vS19_EENS_8epilogue10collective6detail29Sm90TmaWarpSpecializedAdapterINS1D_15DefaultEpilogueIaSJ_SJ_NS1C_6thread17LinearCombinationIaLi1EiiLNS1H_9ScaleType4KindE0ELNS_15FloatRoundStyleE2EaEENS1_15EpilogueDefaultEEEEEvvEEEEvNT_6ParamsE)
        /*0008*/ 	.word	0x000000a8


	//----- nvinfo : EIATTR_FRAME_SIZE
	.align		4
.L_15:
        /*000c*/ 	.byte	0x04, 0x11
        /*000e*/ 	.short	(.L_17 - .L_16)
	.align		4
.L_16:
        /*0010*/ 	.word	index@(_ZN7cutlass13device_kernelINS_4gemm6kernel13GemmUniversalIN4cute5tupleIJiiiiEEENS1_10collective13CollectiveMmaINS1_34MainloopSm90TmaGmmaWarpSpecializedILi3ENS5_IJNS4_1CILi1EEENSA_ILi2EEESB_EEENS1_32KernelTmaWarpSpecializedPingpongEEENS5_IJNSA_ILi64EEENSA_ILi128EEESH_EEEaNS5_IJlSB_lEEEaSJ_NS4_8TiledMMAINS4_8MMA_AtomIJNS4_4SM904GMMA27MMA_64x128x32_S32S8S8_SS_TNEEEENS4_6LayoutINS5_IJSB_SB_SB_EEENS5_IJNSA_ILi0EEESS_SS_EEEEENS5_IJNS4_10UnderscoreESV_SV_EEEEENS4_23SM90_TMA_LOAD_MULTICASTENS4_14ComposedLayoutINS4_7SwizzleILi3ELi4ELi3EEENS4_18smem_ptr_flag_bitsILi8EEENSQ_INS5_IJNSA_ILi8EEESH_EEENS5_IJSH_SB_EEEEEEEvNS4_8identityENS4_13SM90_TMA_LOADES18_vS19_EENS_8epilogue10collective6detail29Sm90TmaWarpSpecializedAdapterINS1D_15DefaultEpilogueIaSJ_SJ_NS1C_6thread17LinearCombinationIaLi1EiiLNS1H_9ScaleType4KindE0ELNS_15FloatRoundStyleE2EaEENS1_15EpilogueDefaultEEEEEvvEEEEvNT_6ParamsE)
        /*0014*/ 	.word	0x00000008


	//----- nvinfo : EIATTR_MIN_STACK_SIZE
	.align		4
.L_17:
        /*0018*/ 	.byte	0x04, 0x12
        /*001a*/ 	.short	(.L_19 - .L_18)
	.align		4
.L_18:
        /*001c*/ 	.word	index@(_ZN7cutlass13device_kernelINS_4gemm6kernel13GemmUniversalIN4cute5tupleIJiiiiEEENS1_10collective13CollectiveMmaINS1_34MainloopSm90TmaGmmaWarpSpecializedILi3ENS5_IJNS4_1CILi1EEENSA_ILi2EEESB_EEENS1_32KernelTmaWarpSpecializedPingpongEEENS5_IJNSA_ILi64EEENSA_ILi128EEESH_EEEaNS5_IJlSB_lEEEaSJ_NS4_8TiledMMAINS4_8MMA_AtomIJNS4_4SM904GMMA27MMA_64x128x32_S32S8S8_SS_TNEEEENS4_6LayoutINS5_IJSB_SB_SB_EEENS5_IJNSA_ILi0EEESS_SS_EEEEENS5_IJNS4_10UnderscoreESV_SV_EEEEENS4_23SM90_TMA_LOAD_MULTICASTENS4_14ComposedLayoutINS4_7SwizzleILi3ELi4ELi3EEENS4_18smem_ptr_flag_bitsILi8EEENSQ_INS5_IJNSA_ILi8EEESH_EEENS5_IJSH_SB_EEEEEEEvNS4_8identityENS4_13SM90_TMA_LOADES18_vS19_EENS_8epilogue10collective6detail29Sm90TmaWarpSpecializedAdapterINS1D_15DefaultEpilogueIaSJ_SJ_NS1C_6thread17LinearCombinationIaLi1EiiLNS1H_9ScaleType4KindE0ELNS_15FloatRoundStyleE2EaEENS1_15EpilogueDefaultEEEEEvvEEEEvNT_6ParamsE)
        /*0020*/ 	.word	0x00000008
.L_19:


//--------------------- .nv.compat                --------------------------
	.section	.nv.compat,"",@"SHT_CUDA_COMPAT_INFO"
	.align	4
        /*0000*/ 	.byte	0x02, 0x09, 0x01, 0x00, 0x02, 0x02, 0x04, 0x00, 0x02, 0x05, 0x05, 0x00, 0x03, 0x07, 0x01, 0x01
        /*0010*/ 	.byte	0x02, 0x03, 0x01, 0x00, 0x02, 0x06, 0x01, 0x00, 0x04, 0x0b, 0x08, 0x00, 0x00, 0x00, 0x00, 0x00
        /*0020*/ 	.byte	0x00, 0x00, 0x00, 0x00


//--------------------- .nv.info._ZN7cutlass13device_kernelINS_4gemm6kernel13GemmUniversalIN4cute5tupleIJiiiiEEENS1_10collective13CollectiveMmaINS1_34MainloopSm90TmaGmmaWarpSpecializedILi3ENS5_IJNS4_1CILi1EEENSA_ILi2EEESB_EEENS1_32KernelTmaWarpSpecializedPingpongEEENS5_IJNSA_ILi64EEENSA_ILi128EEESH_EEEaNS5_IJlSB_lEEEaSJ_NS4_8TiledMMAINS4_8MMA_AtomIJNS4_4SM904GMMA27MMA_64x128x32_S32S8S8_SS_TNEEEENS4_6LayoutINS5_IJSB_SB_SB_EEENS5_IJNSA_ILi0EEESS_SS_EEEEENS5_IJNS4_10UnderscoreESV_SV_EEEEENS4_23SM90_TMA_LOAD_MULTICASTENS4_14ComposedLayoutINS4_7SwizzleILi3ELi4ELi3EEENS4_18smem_ptr_flag_bitsILi8EEENSQ_INS5_IJNSA_ILi8EEESH_EEENS5_IJSH_SB_EEEEEEEvNS4_8identityENS4_13SM90_TMA_LOADES18_vS19_EENS_8epilogue10collective6detail29Sm90TmaWarpSpecializedAdapterINS1D_15DefaultEpilogueIaSJ_SJ_NS1C_6thread17LinearCombinationIaLi1EiiLNS1H_9ScaleType4KindE0ELNS_15FloatRoundStyleE2EaEENS1_15EpilogueDefaultEEEEEvvEEEEvNT_6ParamsE --------------------------
	.section	.nv.info._ZN7cutlass13device_kernelINS_4gemm6kernel13GemmUniversalIN4cute5tupleIJiiiiEEENS1_10collective13CollectiveMmaINS1_34MainloopSm90TmaGmmaWarpSpecializedILi3ENS5_IJNS4_1CILi1EEENSA_ILi2EEESB_EEENS1_32KernelTmaWarpSpecializedPingpongEEENS5_IJNSA_ILi64EEENSA_ILi128EEESH_EEEaNS5_IJlSB_lEEEaSJ_NS4_8TiledMMAINS4_8MMA_AtomIJNS4_4SM904GMMA27MMA_64x128x32_S32S8S8_SS_TNEEEENS4_6LayoutINS5_IJSB_SB_SB_EEENS5_IJNSA_ILi0EEESS_SS_EEEEENS5_IJNS4_10UnderscoreESV_SV_EEEEENS4_23SM90_TMA_LOAD_MULTICASTENS4_14ComposedLayoutINS4_7SwizzleILi3ELi4ELi3EEENS4_18smem_ptr_flag_bitsILi8EEENSQ_INS5_IJNSA_ILi8EEESH_EEENS5_IJSH_SB_EEEEEEEvNS4_8identityENS4_13SM90_TMA_LOADES18_vS19_EENS_8epilogue10collective6detail29Sm90TmaWarpSpecializedAdapterINS1D_15DefaultEpilogueIaSJ_SJ_NS1C_6thread17LinearCombinationIaLi1EiiLNS1H_9ScaleType4KindE0ELNS_15FloatRoundStyleE2EaEENS1_15EpilogueDefaultEEEEEvvEEEEvNT_6ParamsE,"",@"SHT_CUDA_INFO"
	.sectionflags	@""
	.align	4


	//----- nvinfo : EIATTR_CUDA_API_VERSION
	.align		4
        /*0000*/ 	.byte	0x04, 0x37
        /*0002*/ 	.short	(.L_21 - .L_20)
.L_20:
        /*0004*/ 	.word	0x00000082


	//----- nvinfo : EIATTR_KPARAM_INFO
	.align		4
.L_21:
        /*0008*/ 	.byte	0x04, 0x17
        /*000a*/ 	.short	(.L_23 - .L_22)
.L_22:
        /*000c*/ 	.word	0x00000000
        /*0010*/ 	.short	0x0000
        /*0012*/ 	.short	0x0070
        /*0014*/ 	.byte	0x00, 0xf0, 0x01, 0x10


	//----- nvinfo : EIATTR_SPARSE_MMA_MASK
	.align		4
.L_23:
        /*0018*/ 	.byte	0x03, 0x50
        /*001a*/ 	.short	0x0000


	//----- nvinfo : EIATTR_MAXREG_COUNT
	.align		4
        /*001c*/ 	.byte	0x03, 0x1b
        /*001e*/ 	.short	0x00a8


	//----- nvinfo : EIATTR_NUM_BARRIERS
	.align		4
        /*0020*/ 	.byte	0x02, 0x4c
        /*0022*/ 	.byte	0x01
	.zero		1


	//----- nvinfo : EIATTR_EXTERNS
	.align		4
        /*0024*/ 	.byte	0x04, 0x0f
        /*0026*/ 	.short	(.L_25 - .L_24)


	//   ....[0]....
	.align		4
.L_24:
        /*0028*/ 	.word	index@(__assertfail)


	//----- nvinfo : EIATTR_ANNOTATIONS
	.align		4
.L_25:
        /*002c*/ 	.byte	0x04, 0x55
        /*002e*/ 	.short	(.L_27 - .L_26)


	//   ....[0]....
.L_26:
        /*0030*/ 	.word	0x00000001
        /*0034*/ 	.byte	0x20, 0x0d, 0x00, 0x00, 0x01, 0x00, 0x00, 0x00, 0xc0, 0x13, 0x00, 0x00, 0x01, 0x00, 0x00, 0x00
        /*0044*/ 	.byte	0x80, 0x55, 0x00, 0x00, 0x01, 0x00, 0x00, 0x00, 0xb0, 0x61, 0x00, 0x00


	//----- nvinfo : EIATTR_MERCURY_ISA_VERSION
	.align		4
.L_27:
        /*0050*/ 	.byte	0x03, 0x5f
        /*0052*/ 	.short	0x0101


	//----- nvinfo : EIATTR_INT_WARP_WIDE_INSTR_OFFSETS
	.align		4
        /*0054*/ 	.byte	0x04, 0x31
        /*0056*/ 	.short	(.L_29 - .L_28)


	//   ....[0]....
.L_28:
        /*0058*/ 	.word	0x000004b0


	//   ....[1]....
        /*005c*/ 	.word	0x000004f0


	//   ....[2]....
        /*0060*/ 	.word	0x00000570


	//   ....[3]....
        /*0064*/ 	.word	0x000005d0


	//   ....[4]....
        /*0068*/ 	.word	0x00000680


	//   ....[5]....
        /*006c*/ 	.word	0x00000690


	//   ....[6]....
        /*0070*/ 	.word	0x00000700


	//   ....[7]....
        /*0074*/ 	.word	0x00000750


	//   ....[8]....
        /*0078*/ 	.word	0x00002050


	//----- nvinfo : EIATTR_COOP_GROUP_MASK_REGIDS
	.align		4
.L_29:
        /*007c*/ 	.byte	0x04, 0x29
        /*007e*/ 	.short	(.L_31 - .L_30)


	//   ....[0]....
.L_30:
        /*0080*/ 	.word	0xffffffff


	//   ....[1]....
        /*0084*/ 	.word	0xffffffff


	//   ....[2]....
        /*0088*/ 	.word	0xffffffff


	//   ....[3]....
        /*008c*/ 	.word	0xffffffff


	//   ....[4]....
        /*0090*/ 	.word	0xffffffff


	//   ....[5]....
        /*0094*/ 	.word	0xffffffff


	//   ....[6]....
        /*0098*/ 	.word	0xffffffff


	//----- nvinfo : EIATTR_COOP_GROUP_INSTR_OFFSETS
	.align		4
.L_31:
        /*009c*/ 	.byte	0x04, 0x28
        /*009e*/ 	.short	(.L_33 - .L_32)


	//   ....[0]....
.L_32:
        /*00a0*/ 	.word	0x00000070


	//   ....[1]....
        /*00a4*/ 	.word	0x00000080


	//   ....[2]....
        /*00a8*/ 	.word	0x00000140


	//   ....[3]....
        /*00ac*/ 	.word	0x000002d0


	//   ....[4]....
        /*00b0*/ 	.word	0x00000310


	//   ....[5]....
        /*00b4*/ 	.word	0x000003b0


	//   ....[6]....
        /*00b8*/ 	.word	0x000008d0


	//----- nvinfo : EIATTR_REG_RECONFIG
	.align		4
.L_33:
        /*00bc*/ 	.byte	0x01, 0x54
	.zero		2


	//----- nvinfo : EIATTR_SYSCALL_OFFSETS
	.align		4
        /*00c0*/ 	.byte	0x04, 0x46
        /*00c2*/ 	.short	(.L_35 - .L_34)


	//   ....[0]....
.L_34:
        /*00c4*/ 	.word	0x000017f0


	//----- nvinfo : EIATTR_MBARRIER_INSTR_OFFSETS
	.align		4
.L_35:
        /*00c8*/ 	.byte	0x04, 0x39
        /*00ca*/ 	.short	(.L_37 - .L_36)


	//   ....[0]....
.L_36:
        /*00cc*/ 	.word	0x00000250
        /*00d0*/ 	.word	0x000000ff
        /*00d4*/ 	.word	0x00000000
        /*00d8*/ 	.short	0x0100
        /*00da*/ 	.byte	0x08
	.zero		1


	//   ....[1]....
        /*00dc*/ 	.word	0x00000260
        /*00e0*/ 	.word	0x000000ff
        /*00e4*/ 	.word	0x00000018
        /*00e8*/ 	.short	0x0100
        /*00ea*/ 	.byte	0x08
	.zero		1


	//   ....[2]....
        /*00ec*/ 	.word	0x00000270
        /*00f0*/ 	.word	0x000000ff
        /*00f4*/ 	.word	0x00000008
        /*00f8*/ 	.short	0x0100
        /*00fa*/ 	.byte	0x08
	.zero		1


	//   ....[3]....
        /*00fc*/ 	.word	0x00000280
        /*0100*/ 	.word	0x000000ff
        /*0104*/ 	.word	0x00000020
        /*0108*/ 	.short	0x0100
        /*010a*/ 	.byte	0x08
	.zero		1


	//   ....[4]....
        /*010c*/ 	.word	0x00000290
        /*0110*/ 	.word	0x000000ff
        /*0114*/ 	.word	0x00000010
        /*0118*/ 	.short	0x0100
        /*011a*/ 	.byte	0x08
	.zero		1


	//   ....[5]....
        /*011c*/ 	.word	0x000002a0
        /*0120*/ 	.word	0x000000ff
        /*0124*/ 	.word	0x00000028
        /*0128*/ 	.short	0x0100
        /*012a*/ 	.byte	0x08
	.zero		1


	//   ....[6]....
        /*012c*/ 	.word	0x00000780
        /*0130*/ 	.word	0x000000ff
        /*0134*/ 	.word	0x00000060
        /*0138*/ 	.short	0x0100
        /*013a*/ 	.byte	0x08
	.zero		1


	//   ....[7]....
        /*013c*/ 	.word	0x00000820
        /*0140*/ 	.word	0x000000ff
        /*0144*/ 	.word	0x00000068
        /*0148*/ 	.short	0x0100
        /*014a*/ 	.byte	0x08
	.zero		1


	//   ....[8]....
        /*014c*/ 	.word	0x00000850
        /*0150*/ 	.word	0x000000ff
        /*0154*/ 	.word	0x00000040
        /*0158*/ 	.short	0x0100
        /*015a*/ 	.byte	0x09
	.zero		1


	//   ....[9]....
        /*015c*/ 	.word	0x00000860
        /*0160*/ 	.word	0x000000ff
        /*0164*/ 	.word	0x00000048
        /*0168*/ 	.short	0x0100
        /*016a*/ 	.byte	0x09
	.zero		1


	//   ....[10]....
        /*016c*/ 	.word	0x00000870
        /*0170*/ 	.word	0x000000ff
        /*0174*/ 	.word	0x00000050
        /*0178*/ 	.short	0x0100
        /*017a*/ 	.byte	0x09
	.zero		1


	//   ....[11]....
        /*017c*/ 	.word	0x00000880
        /*0180*/ 	.word	0x000000ff
        /*0184*/ 	.word	0x00000058
        /*0188*/ 	.short	0x0100
        /*018a*/ 	.byte	0x09
	.zero		1


	//   ....[12]....
        /*018c*/ 	.word	0x000016b0
        /*0190*/ 	.word	0x000000ff
        /*0194*/ 	.word	0xfffffff8
        /*0198*/ 	.short	0x010a
        /*019a*/ 	.byte	0x2b
	.zero		1


	//   ....[13]....
        /*019c*/ 	.word	0x00001880
        /*01a0*/ 	.word	0x00000003
        /*01a4*/ 	.word	0x00000000
        /*01a8*/ 	.short	0x010a
        /*01aa*/ 	.byte	0x3f
	.zero		1


	//   ....[14]....
        /*01ac*/ 	.word	0x000018e0
        /*01b0*/ 	.word	0x00000003
        /*01b4*/ 	.word	0x00000000
        /*01b8*/ 	.short	0x010a
        /*01ba*/ 	.byte	0x3f
	.zero		1


	//   ....[15]....
        /*01bc*/ 	.word	0x00001c40
        /*01c0*/ 	.word	0x000000ff
        /*01c4*/ 	.word	0x00000000
        /*01c8*/ 	.short	0x010a
        /*01ca*/ 	.byte	0x04
	.zero		1


	//   ....[16]....
        /*01cc*/ 	.word	0x00001c80
        /*01d0*/ 	.word	0x000000ff
        /*01d4*/ 	.word	0x00000000
        /*01d8*/ 	.short	0x010a
        /*01da*/ 	.byte	0x04
	.zero		1


	//   ....[17]....
        /*01dc*/ 	.word	0x00001ee0
        /*01e0*/ 	.word	0x00000005
        /*01e4*/ 	.word	0x00000000
        /*01e8*/ 	.short	0x0101
        /*01ea*/ 	.byte	0x3f
	.zero		1


	//   ....[18]....
        /*01ec*/ 	.word	0x00001ff0
        /*01f0*/ 	.word	0x00000003
        /*01f4*/ 	.word	0x00000000
        /*01f8*/ 	.short	0x0101
        /*01fa*/ 	.byte	0x2e
	.zero		1


	//   ....[19]....
        /*01fc*/ 	.word	0x000020f0
        /*0200*/ 	.word	0x00000003
        /*0204*/ 	.word	0x00000000
        /*0208*/ 	.short	0x0101
        /*020a*/ 	.byte	0x3f
	.zero		1


	//   ....[20]....
        /*020c*/ 	.word	0x00002170
        /*0210*/ 	.word	0x000000ff
        /*0214*/ 	.word	0x00000008
        /*0218*/ 	.short	0x010a
        /*021a*/ 	.byte	0x2b
	.zero		1


	//   ....[21]....
        /*021c*/ 	.word	0x000055c0
        /*0220*/ 	.word	0x00000000
        /*0224*/ 	.word	0x00000000
        /*0228*/ 	.short	0x0101
        /*022a*/ 	.byte	0x2e
	.zero		1


	//   ....[22]....
        /*022c*/ 	.word	0x00005f00
        /*0230*/ 	.word	0x0000000f
        /*0234*/ 	.word	0x00000018
        /*0238*/ 	.short	0x010a
        /*023a*/ 	.byte	0x3f
	.zero		1


	//   ....[23]....
        /*023c*/ 	.word	0x000062e0
        /*0240*/ 	.word	0x00000006
        /*0244*/ 	.word	0x00000068
        /*0248*/ 	.short	0x0101
        /*024a*/ 	.byte	0x3f
	.zero		1


	//   ....[24]....
        /*024c*/ 	.word	0x00006a10
        /*0250*/ 	.word	0x00000007
        /*0254*/ 	.word	0x00000000
        /*0258*/ 	.short	0x010a
        /*025a*/ 	.byte	0x3f
	.zero		1


	//   ....[25]....
        /*025c*/ 	.word	0x00006a90
        /*0260*/ 	.word	0x00000004
        /*0264*/ 	.word	0x00000000
        /*0268*/ 	.short	0x010a
        /*026a*/ 	.byte	0x3f
	.zero		1


	//   ....[26]....
        /*026c*/ 	.word	0x00006b20
        /*0270*/ 	.word	0x00000005
        /*0274*/ 	.word	0x00000000
        /*0278*/ 	.short	0x010a
        /*027a*/ 	.byte	0x3f
	.zero		1


	//   ....[27]....
        /*027c*/ 	.word	0x00006b90
        /*0280*/ 	.word	0x00000003
        /*0284*/ 	.word	0xfffffff8
        /*0288*/ 	.short	0x010a
        /*028a*/ 	.byte	0x3f
	.zero		1


	//   ....[28]....
        /*028c*/ 	.word	0x00006be0
        /*0290*/ 	.word	0x00000003
        /*0294*/ 	.word	0x00000000
        /*0298*/ 	.short	0x010a
        /*029a*/ 	.byte	0x3f
	.zero		1


	//   ....[29]....
        /*029c*/ 	.word	0x00006c40
        /*02a0*/ 	.word	0x00000005
        /*02a4*/ 	.word	0x00000000
        /*02a8*/ 	.short	0x010a
        /*02aa*/ 	.byte	0x3f
	.zero		1


	//   ....[30]....
        /*02ac*/ 	.word	0x00006ca0
        /*02b0*/ 	.word	0x00000005
        /*02b4*/ 	.word	0x00000008
        /*02b8*/ 	.short	0x010a
        /*02ba*/ 	.byte	0x3f
	.zero		1


	//   ....[31]....
        /*02bc*/ 	.word	0x00006d70
        /*02c0*/ 	.word	0x0000000f
        /*02c4*/ 	.word	0x00000018
        /*02c8*/ 	.short	0x010a
        /*02ca*/ 	.byte	0x3f
	.zero		1


	//   ....[32]....
        /*02cc*/ 	.word	0x00006e40
        /*02d0*/ 	.word	0x00000007
        /*02d4*/ 	.word	0x00000000
        /*02d8*/ 	.short	0x010a
        /*02da*/ 	.byte	0x3f
	.zero		1


	//   ....[33]....
        /*02dc*/ 	.word	0x00006e90
        /*02e0*/ 	.word	0x00000004
        /*02e4*/ 	.word	0x00000000
        /*02e8*/ 	.short	0x010a
        /*02ea*/ 	.byte	0x3f
	.zero		1


	//----- nvinfo : EIATTR_NUM_MBARRIERS
	.align		4
.L_37:
        /*02ec*/ 	.byte	0x03, 0x38
        /*02ee*/ 	.short	0x000c


	//----- nvinfo : EIATTR_EXIT_INSTR_OFFSETS
	.align		4
        /*02f0*/ 	.byte	0x04, 0x1c
        /*02f2*/ 	.short	(.L_39 - .L_38)


	//   ....[0]....
.L_38:
        /*02f4*/ 	.word	0x00001350


	//   ....[1]....
        /*02f8*/ 	.word	0x000013b0


	//   ....[2]....
        /*02fc*/ 	.word	0x00005be0


	//   ....[3]....
        /*0300*/ 	.word	0x00005c10


	//   ....[4]....
        /*0304*/ 	.word	0x00006b70


	//----- nvinfo : EIATTR_MAX_THREADS
	.align		4
.L_39:
        /*0308*/ 	.byte	0x04, 0x05
        /*030a*/ 	.short	(.L_41 - .L_40)
.L_40:
        /*030c*/ 	.word	0x00000180
        /*0310*/ 	.word	0x00000001
        /*0314*/ 	.word	0x00000001


	//----- nvinfo : EIATTR_CRS_STACK_SIZE
	.align		4
.L_41:
        /*0318*/ 	.byte	0x04, 0x1e
        /*031a*/ 	.short	(.L_43 - .L_42)
.L_42:
        /*031c*/ 	.word	0x00000000


	//----- nvinfo : EIATTR_CBANK_PARAM_SIZE
	.align		4
.L_43:
        /*0320*/ 	.byte	0x03, 0x19
        /*0322*/ 	.short	0x0470


	//----- nvinfo : EIATTR_PARAM_CBANK
	.align		4
        /*0324*/ 	.byte	0x04, 0x0a
        /*0326*/ 	.short	(.L_45 - .L_44)
	.align		4
.L_44:
        /*0328*/ 	.word	index@(.nv.constant0._ZN7cutlass13device_kernelINS_4gemm6kernel13GemmUniversalIN4cute5tupleIJiiiiEEENS1_10collective13CollectiveMmaINS1_34MainloopSm90TmaGmmaWarpSpecializedILi3ENS5_IJNS4_1CILi1EEENSA_ILi2EEESB_EEENS1_32KernelTmaWarpSpecializedPingpongEEENS5_IJNSA_ILi64EEENSA_ILi128EEESH_EEEaNS5_IJlSB_lEEEaSJ_NS4_8TiledMMAINS4_8MMA_AtomIJNS4_4SM904GMMA27MMA_64x128x32_S32S8S8_SS_TNEEEENS4_6LayoutINS5_IJSB_SB_SB_EEENS5_IJNSA_ILi0EEESS_SS_EEEEENS5_IJNS4_10UnderscoreESV_SV_EEEEENS4_23SM90_TMA_LOAD_MULTICASTENS4_14ComposedLayoutINS4_7SwizzleILi3ELi4ELi3EEENS4_18smem_ptr_flag_bitsILi8EEENSQ_INS5_IJNSA_ILi8EEESH_EEENS5_IJSH_SB_EEEEEEEvNS4_8identityENS4_13SM90_TMA_LOADES18_vS19_EENS_8epilogue10collective6detail29Sm90TmaWarpSpecializedAdapterINS1D_15DefaultEpilogueIaSJ_SJ_NS1C_6thread17LinearCombinationIaLi1EiiLNS1H_9ScaleType4KindE0ELNS_15FloatRoundStyleE2EaEENS1_15EpilogueDefaultEEEEEvvEEEEvNT_6ParamsE)
        /*032c*/ 	.short	0x0210
        /*032e*/ 	.short	0x0470


	//----- nvinfo : EIATTR_SW_WAR
	.align		4
.L_45:
        /*0330*/ 	.byte	0x04, 0x36
        /*0332*/ 	.short	(.L_47 - .L_46)
.L_46:
        /*0334*/ 	.word	0x00000008
.L_47:


//--------------------- .nv.callgraph             --------------------------
	.section	.nv.callgraph,"",@"SHT_CUDA_CALLGRAPH"
	.align	4
	.sectionentsize	8
	.align		4
        /*0000*/ 	.word	0x00000000
	.align		4
        /*0004*/ 	.word	0xffffffff
	.align		4
        /*0008*/ 	.word	index@(_ZN7cutlass13device_kernelINS_4gemm6kernel13GemmUniversalIN4cute5tupleIJiiiiEEENS1_10collective13CollectiveMmaINS1_34MainloopSm90TmaGmmaWarpSpecializedILi3ENS5_IJNS4_1CILi1EEENSA_ILi2EEESB_EEENS1_32KernelTmaWarpSpecializedPingpongEEENS5_IJNSA_ILi64EEENSA_ILi128EEESH_EEEaNS5_IJlSB_lEEEaSJ_NS4_8TiledMMAINS4_8MMA_AtomIJNS4_4SM904GMMA27MMA_64x128x32_S32S8S8_SS_TNEEEENS4_6LayoutINS5_IJSB_SB_SB_EEENS5_IJNSA_ILi0EEESS_SS_EEEEENS5_IJNS4_10UnderscoreESV_SV_EEEEENS4_23SM90_TMA_LOAD_MULTICASTENS4_14ComposedLayoutINS4_7SwizzleILi3ELi4ELi3EEENS4_18smem_ptr_flag_bitsILi8EEENSQ_INS5_IJNSA_ILi8EEESH_EEENS5_IJSH_SB_EEEEEEEvNS4_8identityENS4_13SM90_TMA_LOADES18_vS19_EENS_8epilogue10collective6detail29Sm90TmaWarpSpecializedAdapterINS1D_15DefaultEpilogueIaSJ_SJ_NS1C_6thread17LinearCombinationIaLi1EiiLNS1H_9ScaleType4KindE0ELNS_15FloatRoundStyleE2EaEENS1_15EpilogueDefaultEEEEEvvEEEEvNT_6ParamsE)
	.align		4
        /*000c*/ 	.word	index@(__assertfail)
	.align		4
        /*0010*/ 	.word	0x00000000
	.align		4
        /*0014*/ 	.word	0xfffffffe
	.align		4
        /*0018*/ 	.word	0x00000000
	.align		4
        /*001c*/ 	.word	0xfffffffd
	.align		4
        /*0020*/ 	.word	0x00000000
	.align		4
        /*0024*/ 	.word	0xfffffffc


//--------------------- .nv.constant4             --------------------------
	.section	.nv.constant4,"a",@progbits
	.align	8
	.align		8
.nv.constant4:
        /*0000*/ 	.dword	__assertfail
	.align		8
        /*0008*/ 	.dword	__unnamed_1
	.align		8
        /*0010*/ 	.dword	_ZN39_INTERNAL_f54bcd85_4_k_cu_0533bc4c_45114cuda3std3__45__cpo5beginE
	.align		8
        /*0018*/ 	.dword	_ZN39_INTERNAL_f54bcd85_4_k_cu_0533bc4c_45114cuda3std3__45__cpo3endE
	.align		8
        /*0020*/ 	.dword	_ZN39_INTERNAL_f54bcd85_4_k_cu_0533bc4c_45114cuda3std3__45__cpo6cbeginE
	.align		8
        /*0028*/ 	.dword	_ZN39_INTERNAL_f54bcd85_4_k_cu_0533bc4c_45114cuda3std3__45__cpo4cendE
	.align		8
        /*0030*/ 	.dword	_ZN39_INTERNAL_f54bcd85_4_k_cu_0533bc4c_45114cuda3std3__441_GLOBAL__N__f54bcd85_4_k_cu_0533bc4c_45116ignoreE
	.align		8
        /*0038*/ 	.dword	_ZN39_INTERNAL_f54bcd85_4_k_cu_0533bc4c_45114cuda3std3__419piecewise_constructE
	.align		8
        /*0040*/ 	.dword	_ZN39_INTERNAL_f54bcd85_4_k_cu_0533bc4c_45114cuda3std3__48in_placeE
	.align		8
        /*0048*/ 	.dword	_ZN39_INTERNAL_f54bcd85_4_k_cu_0533bc4c_45114cuda3std6ranges3__45__cpo4swapE
	.align		8
        /*0050*/ 	.dword	_ZN39_INTERNAL_f54bcd85_4_k_cu_0533bc4c_45114cuda3std6ranges3__45__cpo9iter_moveE
	.align		8
        /*0058*/ 	.dword	_ZN39_INTERNAL_f54bcd85_4_k_cu_0533bc4c_45114cute7productE
	.align		8
        /*0060*/ 	.dword	_ZN39_INTERNAL_f54bcd85_4_k_cu_0533bc4c_45114cute1_E
	.align		8
        /*0068*/ 	.dword	$str$22
	.align		8
        /*0070*/ 	.dword	$str$23


//--------------------- .text._ZN7cutlass13device_kernelINS_4gemm6kernel13GemmUniversalIN4cute5tupleIJiiiiEEENS1_10collective13CollectiveMmaINS1_34MainloopSm90TmaGmmaWarpSpecializedILi3ENS5_IJNS4_1CILi1EEENSA_ILi2EEESB_EEENS1_32KernelTmaWarpSpecializedPingpongEEENS5_IJNSA_ILi64EEENSA_ILi128EEESH_EEEaNS5_IJlSB_lEEEaSJ_NS4_8TiledMMAINS4_8MMA_AtomIJNS4_4SM904GMMA27MMA_64x128x32_S32S8S8_SS_TNEEEENS4_6LayoutINS5_IJSB_SB_SB_EEENS5_IJNSA_ILi0EEESS_SS_EEEEENS5_IJNS4_10UnderscoreESV_SV_EEEEENS4_23SM90_TMA_LOAD_MULTICASTENS4_14ComposedLayoutINS4_7SwizzleILi3ELi4ELi3EEENS4_18smem_ptr_flag_bitsILi8EEENSQ_INS5_IJNSA_ILi8EEESH_EEENS5_IJSH_SB_EEEEEEEvNS4_8identityENS4_13SM90_TMA_LOADES18_vS19_EENS_8epilogue10collective6detail29Sm90TmaWarpSpecializedAdapterINS1D_15DefaultEpilogueIaSJ_SJ_NS1C_6thread17LinearCombinationIaLi1EiiLNS1H_9ScaleType4KindE0ELNS_15FloatRoundStyleE2EaEENS1_15EpilogueDefaultEEEEEvvEEEEvNT_6ParamsE --------------------------
	.section	.text._ZN7cutlass13device_kernelINS_4gemm6kernel13GemmUniversalIN4cute5tupleIJiiiiEEENS1_10collective13CollectiveMmaINS1_34MainloopSm90TmaGmmaWarpSpecializedILi3ENS5_IJNS4_1CILi1EEENSA_ILi2EEESB_EEENS1_32KernelTmaWarpSpecializedPingpongEEENS5_IJNSA_ILi64EEENSA_ILi128EEESH_EEEaNS5_IJlSB_lEEEaSJ_NS4_8TiledMMAINS4_8MMA_AtomIJNS4_4SM904GMMA27MMA_64x128x32_S32S8S8_SS_TNEEEENS4_6LayoutINS5_IJSB_SB_SB_EEENS5_IJNSA_ILi0EEESS_SS_EEEEENS5_IJNS4_10UnderscoreESV_SV_EEEEENS4_23SM90_TMA_LOAD_MULTICASTENS4_14ComposedLayoutINS4_7SwizzleILi3ELi4ELi3EEENS4_18smem_ptr_flag_bitsILi8EEENSQ_INS5_IJNSA_ILi8EEESH_EEENS5_IJSH_SB_EEEEEEEvNS4_8identityENS4_13SM90_TMA_LOADES18_vS19_EENS_8epilogue10collective6detail29Sm90TmaWarpSpecializedAdapterINS1D_15DefaultEpilogueIaSJ_SJ_NS1C_6thread17LinearCombinationIaLi1EiiLNS1H_9ScaleType4KindE0ELNS_15FloatRoundStyleE2EaEENS1_15EpilogueDefaultEEEEEvvEEEEvNT_6ParamsE,"ax",@progbits
	.align	128
.text._ZN7cutlass13device_kernelINS_4gemm6kernel13GemmUniversalIN4cute5tupleIJiiiiEEENS1_10collective13CollectiveMmaINS1_34MainloopSm90TmaGmmaWarpSpecializedILi3ENS5_IJNS4_1CILi1EEENSA_ILi2EEESB_EEENS1_32KernelTmaWarpSpecializedPingpongEEENS5_IJNSA_ILi64EEENSA_ILi128EEESH_EEEaNS5_IJlSB_lEEEaSJ_NS4_8TiledMMAINS4_8MMA_AtomIJNS4_4SM904GMMA27MMA_64x128x32_S32S8S8_SS_TNEEEENS4_6LayoutINS5_IJSB_SB_SB_EEENS5_IJNSA_ILi0EEESS_SS_EEEEENS5_IJNS4_10UnderscoreESV_SV_EEEEENS4_23SM90_TMA_LOAD_MULTICASTENS4_14ComposedLayoutINS4_7SwizzleILi3ELi4ELi3EEENS4_18smem_ptr_flag_bitsILi8EEENSQ_INS5_IJNSA_ILi8EEESH_EEENS5_IJSH_SB_EEEEEEEvNS4_8identityENS4_13SM90_TMA_LOADES18_vS19_EENS_8epilogue10collective6detail29Sm90TmaWarpSpecializedAdapterINS1D_15DefaultEpilogueIaSJ_SJ_NS1C_6thread17LinearCombinationIaLi1EiiLNS1H_9ScaleType4KindE0ELNS_15FloatRoundStyleE2EaEENS1_15EpilogueDefaultEEEEEvvEEEEvNT_6ParamsE:
        .type           _ZN7cutlass13device_kernelINS_4gemm6kernel13GemmUniversalIN4cute5tupleIJiiiiEEENS1_10collective13CollectiveMmaINS1_34MainloopSm90TmaGmmaWarpSpecializedILi3ENS5_IJNS4_1CILi1EEENSA_ILi2EEESB_EEENS1_32KernelTmaWarpSpecializedPingpongEEENS5_IJNSA_ILi64EEENSA_ILi128EEESH_EEEaNS5_IJlSB_lEEEaSJ_NS4_8TiledMMAINS4_8MMA_AtomIJNS4_4SM904GMMA27MMA_64x128x32_S32S8S8_SS_TNEEEENS4_6LayoutINS5_IJSB_SB_SB_EEENS5_IJNSA_ILi0EEESS_SS_EEEEENS5_IJNS4_10UnderscoreESV_SV_EEEEENS4_23SM90_TMA_LOAD_MULTICASTENS4_14ComposedLayoutINS4_7SwizzleILi3ELi4ELi3EEENS4_18smem_ptr_flag_bitsILi8EEENSQ_INS5_IJNSA_ILi8EEESH_EEENS5_IJSH_SB_EEEEEEEvNS4_8identityENS4_13SM90_TMA_LOADES18_vS19_EENS_8epilogue10collective6detail29Sm90TmaWarpSpecializedAdapterINS1D_15DefaultEpilogueIaSJ_SJ_NS1C_6thread17LinearCombinationIaLi1EiiLNS1H_9ScaleType4KindE0ELNS_15FloatRoundStyleE2EaEENS1_15EpilogueDefaultEEEEEvvEEEEvNT_6ParamsE,@function
        .size           _ZN7cutlass13device_kernelINS_4gemm6kernel13GemmUniversalIN4cute5tupleIJiiiiEEENS1_10collective13CollectiveMmaINS1_34MainloopSm90TmaGmmaWarpSpecializedILi3ENS5_IJNS4_1CILi1EEENSA_ILi2EEESB_EEENS1_32KernelTmaWarpSpecializedPingpongEEENS5_IJNSA_ILi64EEENSA_ILi128EEESH_EEEaNS5_IJlSB_lEEEaSJ_NS4_8TiledMMAINS4_8MMA_AtomIJNS4_4SM904GMMA27MMA_64x128x32_S32S8S8_SS_TNEEEENS4_6LayoutINS5_IJSB_SB_SB_EEENS5_IJNSA_ILi0EEESS_SS_EEEEENS5_IJNS4_10UnderscoreESV_SV_EEEEENS4_23SM90_TMA_LOAD_MULTICASTENS4_14ComposedLayoutINS4_7SwizzleILi3ELi4ELi3EEENS4_18smem_ptr_flag_bitsILi8EEENSQ_INS5_IJNSA_ILi8EEESH_EEENS5_IJSH_SB_EEEEEEEvNS4_8identityENS4_13SM90_TMA_LOADES18_vS19_EENS_8epilogue10collective6detail29Sm90TmaWarpSpecializedAdapterINS1D_15DefaultEpilogueIaSJ_SJ_NS1C_6thread17LinearCombinationIaLi1EiiLNS1H_9ScaleType4KindE0ELNS_15FloatRoundStyleE2EaEENS1_15EpilogueDefaultEEEEEvvEEEEvNT_6ParamsE,(.L_x_203 - _ZN7cutlass13device_kernelINS_4gemm6kernel13GemmUniversalIN4cute5tupleIJiiiiEEENS1_10collective13CollectiveMmaINS1_34MainloopSm90TmaGmmaWarpSpecializedILi3ENS5_IJNS4_1CILi1EEENSA_ILi2EEESB_EEENS1_32KernelTmaWarpSpecializedPingpongEEENS5_IJNSA_ILi64EEENSA_ILi128EEESH_EEEaNS5_IJlSB_lEEEaSJ_NS4_8TiledMMAINS4_8MMA_AtomIJNS4_4SM904GMMA27MMA_64x128x32_S32S8S8_SS_TNEEEENS4_6LayoutINS5_IJSB_SB_SB_EEENS5_IJNSA_ILi0EEESS_SS_EEEEENS5_IJNS4_10UnderscoreESV_SV_EEEEENS4_23SM90_TMA_LOAD_MULTICASTENS4_14ComposedLayoutINS4_7SwizzleILi3ELi4ELi3EEENS4_18smem_ptr_flag_bitsILi8EEENSQ_INS5_IJNSA_ILi8EEESH_EEENS5_IJSH_SB_EEEEEEEvNS4_8identityENS4_13SM90_TMA_LOADES18_vS19_EENS_8epilogue10collective6detail29Sm90TmaWarpSpecializedAdapterINS1D_15DefaultEpilogueIaSJ_SJ_NS1C_6thread17LinearCombinationIaLi1EiiLNS1H_9ScaleType4KindE0ELNS_15FloatRoundStyleE2EaEENS1_15EpilogueDefaultEEEEEvvEEEEvNT_6ParamsE)
        .other          _ZN7cutlass13device_kernelINS_4gemm6kernel13GemmUniversalIN4cute5tupleIJiiiiEEENS1_10collective13CollectiveMmaINS1_34MainloopSm90TmaGmmaWarpSpecializedILi3ENS5_IJNS4_1CILi1EEENSA_ILi2EEESB_EEENS1_32KernelTmaWarpSpecializedPingpongEEENS5_IJNSA_ILi64EEENSA_ILi128EEESH_EEEaNS5_IJlSB_lEEEaSJ_NS4_8TiledMMAINS4_8MMA_AtomIJNS4_4SM904GMMA27MMA_64x128x32_S32S8S8_SS_TNEEEENS4_6LayoutINS5_IJSB_SB_SB_EEENS5_IJNSA_ILi0EEESS_SS_EEEEENS5_IJNS4_10UnderscoreESV_SV_EEEEENS4_23SM90_TMA_LOAD_MULTICASTENS4_14ComposedLayoutINS4_7SwizzleILi3ELi4ELi3EEENS4_18smem_ptr_flag_bitsILi8EEENSQ_INS5_IJNSA_ILi8EEESH_EEENS5_IJSH_SB_EEEEEEEvNS4_8identityENS4_13SM90_TMA_LOADES18_vS19_EENS_8epilogue10collective6detail29Sm90TmaWarpSpecializedAdapterINS1D_15DefaultEpilogueIaSJ_SJ_NS1C_6thread17LinearCombinationIaLi1EiiLNS1H_9ScaleType4KindE0ELNS_15FloatRoundStyleE2EaEENS1_15EpilogueDefaultEEEEEvvEEEEvNT_6ParamsE,@"STO_CUDA_ENTRY STV_DEFAULT"
_ZN7cutlass13device_kernelINS_4gemm6kernel13GemmUniversalIN4cute5tupleIJiiiiEEENS1_10collective13CollectiveMmaINS1_34MainloopSm90TmaGmmaWarpSpecializedILi3ENS5_IJNS4_1CILi1EEENSA_ILi2EEESB_EEENS1_32KernelTmaWarpSpecializedPingpongEEENS5_IJNSA_ILi64EEENSA_ILi128EEESH_EEEaNS5_IJlSB_lEEEaSJ_NS4_8TiledMMAINS4_8MMA_AtomIJNS4_4SM904GMMA27MMA_64x128x32_S32S8S8_SS_TNEEEENS4_6LayoutINS5_IJSB_SB_SB_EEENS5_IJNSA_ILi0EEESS_SS_EEEEENS5_IJNS4_10UnderscoreESV_SV_EEEEENS4_23SM90_TMA_LOAD_MULTICASTENS4_14ComposedLayoutINS4_7SwizzleILi3ELi4ELi3EEENS4_18smem_ptr_flag_bitsILi8EEENSQ_INS5_IJNSA_ILi8EEESH_EEENS5_IJSH_SB_EEEEEEEvNS4_8identityENS4_13SM90_TMA_LOADES18_vS19_EENS_8epilogue10collective6detail29Sm90TmaWarpSpecializedAdapterINS1D_15DefaultEpilogueIaSJ_SJ_NS1C_6thread17LinearCombinationIaLi1EiiLNS1H_9ScaleType4KindE0ELNS_15FloatRoundStyleE2EaEENS1_15EpilogueDefaultEEEEEvvEEEEvNT_6ParamsE:
[----:B------:R-:W0:Y:S02]  /*0000*/  LDC R1, c[0x0][0x28] ;  /* 0x00000a00ff017b82 */ /* 0x000e240000000800 */
[----:B0-----:R-:W-:Y:S01]  /*0010*/  VIADD R1, R1, 0xfffffff8 ;  /* 0xfffffff801017836 */ /* 0x001fe20000000000 */
[----:B------:R-:W0:Y:S01]  /*0020*/  S2R R5, SR_TID.X ;  /* 0x0000000000057919 */ /* 0x000e220000002100 */
[----:B------:R-:W-:Y:S01]  /*0030*/  ELECT P0, URZ, PT ;  /* 0x00000000003f782f */ /* 0x000fe20003800000 */
[----:B------:R-:W-:Y:S01]  /*0040*/  BSSY B0, `(.L_x_0) ;  /* 0x000000f000007945 */ /* 0x000fe20003800000 */
[--C-:B0-----:R-:W-:Y:S02]  /*0050*/  SHF.R.U32.HI R0, RZ, 0x5, R5.reuse ;  /* 0x00000005ff007819 */ /* 0x101fe40000011605 */
[----:B------:R-:W-:-:S03]  /*0060*/  SHF.R.U32.HI R7, RZ, 0x7, R5 ;  /* 0x00000007ff077819 */ /* 0x000fc60000011605 */
[----:B------:R-:W0:Y:S04]  /*0070*/  SHFL.IDX PT, R2, R0, RZ, 0x1f ;  /* 0x00001fff00027589 */ /* 0x000e2800000e0000 */
[----:B------:R1:W2:Y:S01]  /*0080*/  SHFL.IDX PT, R10, R7, RZ, 0x1f ;  /* 0x00001fff070a7589 */ /* 0x0002a200000e0000 */
[----:B0-----:R-:W-:-:S13]  /*0090*/  ISETP.NE.OR P0, PT, R2, RZ, !P0 ;  /* 0x000000ff0200720c */ /* 0x001fda0004705670 */
[----:B-12---:R-:W-:Y:S05]  /*00a0*/  @P0 BRA `(.L_x_1) ;  /* 0x0000000000200947 */ /* 0x006fea0003800000 */
[----:B------:R-:W-:Y:S02]  /*00b0*/  ULDC.64 UR4, c[0x0][0x198] ;  /* 0x0000660000047ab9 */ /* 0x000fe40000000a00 */
[----:B------:R-:W-:Y:S02]  /*00c0*/  UIADD3 UR6, UP0, UR4, 0xf0, URZ ;  /* 0x000000f004067890 */ /* 0x000fe4000ff1e03f */
[----:B------:R-:W-:Y:S02]  /*00d0*/  UIADD3 UR4, UP1, UR4, 0x1f0, URZ ;  /* 0x000001f004047890 */ /* 0x000fe4000ff3e03f */
[----:B------:R-:W-:Y:S02]  /*00e0*/  UIADD3.X UR7, URZ, UR5, URZ, UP0, !UPT ;  /* 0x000000053f077290 */ /* 0x000fe400087fe43f */
[----:B------:R-:W-:-:S07]  /*00f0*/  UIADD3.X UR5, URZ, UR5, URZ, UP1, !UPT ;  /* 0x000000053f057290 */ /* 0x000fce0008ffe43f */
[----:B------:R0:W-:Y:S02]  /*0100*/  UTMACCTL.PF [UR6] ;  /* 0x00000000060079b9 */ /* 0x0001e40008040000 */
[----:B------:R0:W-:Y:S02]  /*0110*/  UTMACCTL.PF [UR4] ;  /* 0x00000000040079b9 */ /* 0x0001e40008040000 */
[----:B0-----:R-:W-:Y:S01]  /*0120*/  NOP ;  /* 0x0000000000007918 */ /* 0x001fe20000000000 */
.L_x_1:
[----:B------:R-:W-:Y:S05]  /*0130*/  BSYNC B0 ;  /* 0x0000000000007941 */ /* 0x000fea0003800000 */
.L_x_0:
[----:B------:R-:W0:Y:S01]  /*0140*/  SHFL.IDX PT, R8, R0, RZ, 0x1f ;  /* 0x00001fff00087589 */ /* 0x000e2200000e0000 */
[----:B------:R-:W-:Y:S02]  /*0150*/  SHF.R.S32.HI R4, RZ, 0x1f, R5 ;  /* 0x0000001fff047819 */ /* 0x000fe40000011405 */
[----:B0-----:R-:W-:-:S13]  /*0160*/  ISETP.NE.AND P0, PT, R8, RZ, PT ;  /* 0x000000ff0800720c */ /* 0x001fda0003f05270 */
[----:B------:R-:W-:Y:S05]  /*0170*/  @P0 BRA `(.L_x_2) ;  /* 0x0000000000500947 */ /* 0x000fea0003800000 */
[----:B------:R-:W0:Y:S01]  /*0180*/  S2UR UR8, SR_CgaCtaId ;  /* 0x00000000000879c3 */ /* 0x000e220000008800 */
[----:B------:R-:W-:Y:S01]  /*0190*/  UMOV UR4, 0x400 ;  /* 0x0000040000047882 */ /* 0x000fe20000000000 */
[----:B------:R-:W-:Y:S01]  /*01a0*/  UMOV UR5, 0x1 ;  /* 0x0000000100057882 */ /* 0x000fe20000000000 */
[----:B------:R-:W-:Y:S01]  /*01b0*/  UMOV UR6, 0x2 ;  /* 0x0000000200067882 */ /* 0x000fe20000000000 */
[----:B------:R-:W-:Y:S01]  /*01c0*/  ELECT P0, URZ, PT ;  /* 0x00000000003f782f */ /* 0x000fe20003800000 */
[----:B------:R-:W-:-:S04]  /*01d0*/  UIADD3 UR6, -UR6, 0x100000, URZ ;  /* 0x0010000006067890 */ /* 0x000fc8000fffe13f */
[----:B------:R-:W-:Y:S02]  /*01e0*/  USHF.L.U32 UR7, UR6, 0xb, URZ ;  /* 0x0000000b06077899 */ /* 0x000fe4000800063f */
[----:B------:R-:W-:Y:S02]  /*01f0*/  USHF.L.U32 UR6, UR6, 0x1, URZ ;  /* 0x0000000106067899 */ /* 0x000fe4000800063f */
[----:B0-----:R-:W-:Y:S02]  /*0200*/  ULEA UR8, UR8, UR4, 0x18 ;  /* 0x0000000408087291 */ /* 0x001fe4000f8ec03f */
[----:B------:R-:W-:-:S04]  /*0210*/  UIADD3 UR4, -UR5, 0x100000, URZ ;  /* 0x0010000005047890 */ /* 0x000fc8000fffe13f */
[----:B------:R-:W-:Y:S02]  /*0220*/  USHF.L.U32 UR5, UR4, 0xb, URZ ;  /* 0x0000000b04057899 */ /* 0x000fe4000800063f */
[----:B------:R-:W-:Y:S01]  /*0230*/  USHF.L.U32 UR4, UR4, 0x1, URZ ;  /* 0x0000000104047899 */ /* 0x000fe2000800063f */
[----:B------:R-:W0:Y:S11]  /*0240*/  FENCE.VIEW.ASYNC.S ;  /* 0x00000000000073c6 */ /* 0x000e360000000000 */
[----:B0-----:R0:W1:Y:S01]  /*0250*/  SYNCS.EXCH.64 URZ, [UR8], UR4 ;  /* 0x00000004083f75b2 */ /* 0x0010620008000100 */
[----:B------:R0:W2:Y:S01]  /*0260*/  SYNCS.EXCH.64 URZ, [UR8+0x18], UR6 ;  /* 0x00001806083f75b2 */ /* 0x0000a20008000100 */
[----:B------:R0:W3:Y:S01]  /*0270*/  SYNCS.EXCH.64 URZ, [UR8+0x8], UR4 ;  /* 0x00000804083f75b2 */ /* 0x0000e20008000100 */
[----:B------:R0:W4:Y:S01]  /*0280*/  SYNCS.EXCH.64 URZ, [UR8+0x20], UR6 ;  /* 0x00002006083f75b2 */ /* 0x0001220008000100 */
[----:B------:R0:W0:Y:S01]  /*0290*/  SYNCS.EXCH.64 URZ, [UR8+0x10], UR4 ;  /* 0x00001004083f75b2 */ /* 0x0000220008000100 */
[----:B------:R0:W0:Y:S01]  /*02a0*/  SYNCS.EXCH.64 URZ, [UR8+0x28], UR6 ;  /* 0x00002806083f75b2 */ /* 0x0000220008000100 */
[----:B------:R-:W-:Y:S01]  /*02b0*/  NOP ;  /* 0x0000000000007918 */ /* 0x000fe20000000000 */
.L_x_2:
[----:B------:R-:W-:Y:S01]  /*02c0*/  LEA.HI R4, R4, R5, RZ, 0x7 ;  /* 0x0000000504047211 */ /* 0x000fe200078f38ff */
[----:B------:R-:W5:Y:S01]  /*02d0*/  SHFL.IDX PT, R14, R0, RZ, 0x1f ;  /* 0x00001fff000e7589 */ /* 0x000f6200000e0000 */
[----:B------:R-:W1:Y:S01]  /*02e0*/  S2UR UR12, SR_CTAID.X ;  /* 0x00000000000c79c3 */ /* 0x000e620000002500 */
[----:B------:R-:W-:Y:S02]  /*02f0*/  ELECT P0, URZ, PT ;  /* 0x00000000003f782f */ /* 0x000fe40003800000 */
[----:B------:R-:W-:Y:S01]  /*0300*/  LOP3.LUT R4, R4, 0xffffff80, RZ, 0xc0, !PT ;  /* 0xffffff8004047812 */ /* 0x000fe200078ec0ff */
[----:B------:R-:W2:Y:S01]  /*0310*/  SHFL.IDX PT, R13, R0, RZ, 0x1f ;  /* 0x00001fff000d7589 */ /* 0x000ea200000e0000 */
[----:B------:R-:W-:Y:S01]  /*0320*/  ELECT P1, URZ, PT ;  /* 0x00000000003f782f */ /* 0x000fe20003820000 */
[----:B------:R-:W-:Y:S01]  /*0330*/  NOP ;  /* 0x0000000000007918 */ /* 0x000fe20000000000 */
[----:B0-----:R-:W-:Y:S01]  /*0340*/  ULDC UR4, c[0x0][0x150] ;  /* 0x0000540000047ab9 */ /* 0x001fe20000000800 */
[----:B------:R-:W-:Y:S01]  /*0350*/  IMAD.IADD R4, R5, 0x1, -R4 ;  /* 0x0000000105047824 */ /* 0x000fe200078e0a04 */
[----:B------:R-:W0:Y:S01]  /*0360*/  S2R R6, SR_CTAID.Y ;  /* 0x0000000000067919 */ /* 0x000e220000002600 */
[----:B------:R-:W3:Y:S01]  /*0370*/  LDC R21, c[0x0][0x148] ;  /* 0x00005200ff157b82 */ /* 0x000ee20000000800 */
[----:B------:R-:W-:Y:S01]  /*0380*/  UMOV UR11, 0x80 ;  /* 0x00000080000b7882 */ /* 0x000fe20000000000 */
[----:B------:R-:W-:Y:S01]  /*0390*/  NOP ;  /* 0x0000000000007918 */ /* 0x000fe20000000000 */
[----:B------:R-:W-:Y:S01]  /*03a0*/  SHF.R.S32.HI R3, RZ, 0x1f, R4 ;  /* 0x0000001fff037819 */ /* 0x000fe20000011404 */
[----:B------:R-:W4:Y:S01]  /*03b0*/  SHFL.IDX PT, R15, R7, RZ, 0x1f ;  /* 0x00001fff070f7589 */ /* 0x000f2200000e0000 */
[C---:B------:R-:W-:Y:S01]  /*03c0*/  VIADD R33, R10.reuse, 0xffffffff ;  /* 0xffffffff0a217836 */ /* 0x040fe20000000000 */
[----:B------:R-:W-:-:S02]  /*03d0*/  ISETP.NE.AND P2, PT, R10, RZ, PT ;  /* 0x000000ff0a00720c */ /* 0x000fc40003f45270 */
[----:B------:R-:W-:Y:S02]  /*03e0*/  LEA.HI R9, R3, R4, RZ, 0x3 ;  /* 0x0000000403097211 */ /* 0x000fe400078f18ff */
[----:B------:R-:W-:Y:S02]  /*03f0*/  ISETP.GE.U32.AND P5, PT, R33, 0x2, PT ;  /* 0x000000022100780c */ /* 0x000fe40003fa6070 */
[--C-:B------:R-:W-:Y:S02]  /*0400*/  SHF.R.S32.HI R11, RZ, 0x3, R9.reuse ;  /* 0x00000003ff0b7819 */ /* 0x100fe40000011409 */
[----:B------:R-:W-:Y:S02]  /*0410*/  SHF.R.S32.HI R12, RZ, 0x1f, R9 ;  /* 0x0000001fff0c7819 */ /* 0x000fe40000011409 */
[----:B-----5:R-:W-:Y:S02]  /*0420*/  ISETP.NE.OR P0, PT, R14, RZ, !P0 ;  /* 0x000000ff0e00720c */ /* 0x020fe40004705670 */
[----:B------:R-:W-:Y:S01]  /*0430*/  LEA.HI R12, R12, R11, RZ, 0x2 ;  /* 0x0000000b0c0c7211 */ /* 0x000fe200078f10ff */
[----:B------:R-:W5:Y:S01]  /*0440*/  LDC R14, c[0x0][0x140] ;  /* 0x00005000ff0e7b82 */ /* 0x000f620000000800 */
[----:B--2---:R-:W-:-:S02]  /*0450*/  ISETP.NE.OR P1, PT, R13, RZ, !P1 ;  /* 0x000000ff0d00720c */ /* 0x004fc40004f25670 */
[----:B------:R-:W-:Y:S02]  /*0460*/  LOP3.LUT R12, R12, 0xfffffffc, RZ, 0xc0, !PT ;  /* 0xfffffffc0c0c7812 */ /* 0x000fe400078ec0ff */
[----:B-1----:R-:W-:Y:S02]  /*0470*/  I2FP.F32.U32 R0, UR12 ;  /* 0x0000000c00007c45 */ /* 0x002fe40008201000 */
[----:B------:R-:W-:Y:S01]  /*0480*/  SHF.R.S32.HI R9, RZ, 0x1f, R2 ;  /* 0x0000001fff097819 */ /* 0x000fe20000011402 */
[----:B------:R-:W-:Y:S01]  /*0490*/  IMAD.IADD R12, R11, 0x1, -R12 ;  /* 0x000000010b0c7824 */ /* 0x000fe200078e0a0c */
[----:B------:R-:W-:Y:S01]  /*04a0*/  SHF.R.S32.HI R11, RZ, 0x1f, R8 ;  /* 0x0000001fff0b7819 */ /* 0x000fe20000011408 */
[----:B------:R-:W-:Y:S01]  /*04b0*/  VOTEU.ALL UP0, P0 ;  /* 0x00000000003f7886 */ /* 0x000fe20000000000 */
[----:B------:R-:W-:Y:S01]  /*04c0*/  FMUL R0, R0, UR4 ;  /* 0x0000000400007c20 */ /* 0x000fe20008400000 */
[----:B------:R-:W-:Y:S01]  /*04d0*/  ULDC UR4, c[0x0][0x154] ;  /* 0x0000550000047ab9 */ /* 0x000fe20000000800 */
[----:B------:R-:W-:Y:S01]  /*04e0*/  LEA.HI R11, R11, R8, RZ, 0x2 ;  /* 0x000000080b0b7211 */ /* 0x000fe200078f10ff */
[----:B------:R-:W-:Y:S01]  /*04f0*/  VOTEU.ALL UP1, P1 ;  /* 0x00000000003f7886 */ /* 0x000fe20000820000 */
[----:B------:R-:W1:Y:S01]  /*0500*/  @!UP0 S2UR UR7, SR_CgaCtaId ;  /* 0x00000000000789c3 */ /* 0x000e620000008800 */
[----:B------:R-:W-:Y:S01]  /*0510*/  LEA.HI R9, R9, R2, RZ, 0x2 ;  /* 0x0000000209097211 */ /* 0x000fe200078f10ff */
[----:B------:R-:W2:Y:S01]  /*0520*/  F2I.U32.TRUNC.NTZ R0, R0 ;  /* 0x0000000000007305 */ /* 0x000ea2000020f000 */
[----:B------:R-:W-:Y:S01]  /*0530*/  LOP3.LUT R11, R11, 0x3ffffffc, RZ, 0xc0, !PT ;  /* 0x3ffffffc0b0b7812 */ /* 0x000fe200078ec0ff */
[----:B------:R-:W-:Y:S01]  /*0540*/  @!UP0 UMOV UR6, 0x400 ;  /* 0x0000040000068882 */ /* 0x000fe20000000000 */
[----:B------:R-:W-:Y:S01]  /*0550*/  LOP3.LUT R9, R9, 0xfffffffc, RZ, 0xc0, !PT ;  /* 0xfffffffc09097812 */ /* 0x000fe200078ec0ff */
[----:B------:R-:W-:Y:S01]  /*0560*/  @!UP1 UMOV UR9, 0x400 ;  /* 0x0000040000099882 */ /* 0x000fe20000000000 */
[----:B------:R-:W-:Y:S01]  /*0570*/  VOTEU.ALL UP2, P1 ;  /* 0x00000000003f7886 */ /* 0x000fe20000840000 */
[----:B------:R-:W-:Y:S01]  /*0580*/  IMAD.IADD R11, R8, 0x1, -R11 ;  /* 0x00000001080b7824 */ /* 0x000fe200078e0a0b */
[----:B0-----:R-:W-:Y:S01]  /*0590*/  I2FP.F32.U32 R8, R6 ;  /* 0x0000000600087245 */ /* 0x001fe20000201000 */
[----:B------:R-:W0:Y:S01]  /*05a0*/  @!UP1 S2UR UR10, SR_CgaCtaId ;  /* 0x00000000000a99c3 */ /* 0x000e220000008800 */
[----:B-----5:R-:W-:Y:S01]  /*05b0*/  ISETP.EQ.U32.AND P3, PT, R14, 0x1, PT ;  /* 0x000000010e00780c */ /* 0x020fe20003f62070 */
[----:B------:R-:W-:Y:S01]  /*05c0*/  IMAD R11, R11, 0x4, R12 ;  /* 0x000000040b0b7824 */ /* 0x000fe200078e020c */
[----:B------:R-:W-:Y:S01]  /*05d0*/  VOTEU.ALL UP3, P1 ;  /* 0x00000000003f7886 */ /* 0x000fe20000860000 */
[----:B------:R-:W-:Y:S01]  /*05e0*/  FMUL R8, R8, UR4 ;  /* 0x0000000408087c20 */ /* 0x000fe20008400000 */
[----:B------:R-:W-:Y:S01]  /*05f0*/  UMOV UR4, 0x20 ;  /* 0x0000002000047882 */ /* 0x000fe20000000000 */
[----:B------:R-:W-:Y:S01]  /*0600*/  IMAD.IADD R14, R2, 0x1, -R9 ;  /* 0x00000001020e7824 */ /* 0x000fe200078e0a09 */
[----:B------:R-:W-:-:S04]  /*0610*/  @!UP0 UIADD3 UR4, -UR4, 0x100000, URZ ;  /* 0x0010000004048890 */ /* 0x000fc8000fffe13f */
[----:B------:R-:W-:Y:S02]  /*0620*/  @!UP0 USHF.L.U32 UR5, UR4, 0xb, URZ ;  /* 0x0000000b04058899 */ /* 0x000fe4000800063f */
[----:B------:R-:W-:Y:S01]  /*0630*/  @!UP0 USHF.L.U32 UR4, UR4, 0x1, URZ ;  /* 0x0000000104048899 */ /* 0x000fe2000800063f */
[----:B------:R-:W5:Y:S01]  /*0640*/  LDC R13, c[0x0][0x144] ;  /* 0x00005100ff0d7b82 */ /* 0x000f620000000800 */
[C---:B------:R-:W-:Y:S01]  /*0650*/  IMAD.SHL.U32 R88, R11.reuse, 0x4, RZ ;  /* 0x000000040b587824 */ /* 0x040fe200078e00ff */
[----:B------:R-:W3:Y:S01]  /*0660*/  F2I.U32.TRUNC.NTZ R8, R8 ;  /* 0x0000000800087305 */ /* 0x000ee2000020f000 */
[----:B--2---:R-:W-:Y:S01]  /*0670*/  IMAD.MOV R0, RZ, RZ, -R0 ;  /* 0x000000ffff007224 */ /* 0x004fe200078e0a00 */
[----:B------:R-:W-:Y:S01]  /*0680*/  VOTEU.ALL UP4, P1 ;  /* 0x00000000003f7886 */ /* 0x000fe20000880000 */
[----:B------:R-:W-:Y:S01]  /*0690*/  VOTEU.ALL UP5, P1 ;  /* 0x00000000003f7886 */ /* 0x000fe200008a0000 */
[----:B-1----:R-:W-:Y:S01]  /*06a0*/  @!UP0 ULEA UR8, UR7, UR6, 0x18 ;  /* 0x0000000607088291 */ /* 0x002fe2000f8ec03f */
[----:B------:R-:W-:Y:S01]  /*06b0*/  LOP3.LUT R88, R11, 0xc, R88, 0x78, !PT ;  /* 0x0000000c0b587812 */ /* 0x000fe200078e7858 */
[----:B------:R-:W-:-:S04]  /*06c0*/  @!UP1 UIADD3 UR6, -UR11, 0x100000, URZ ;  /* 0x001000000b069890 */ /* 0x000fc8000fffe13f */
[----:B------:R-:W-:Y:S02]  /*06d0*/  @!UP1 USHF.L.U32 UR7, UR6, 0xb, URZ ;  /* 0x0000000b06079899 */ /* 0x000fe4000800063f */
[----:B------:R-:W-:Y:S01]  /*06e0*/  @!UP1 USHF.L.U32 UR6, UR6, 0x1, URZ ;  /* 0x0000000106069899 */ /* 0x000fe2000800063f */
[C---:B------:R-:W-:Y:S01]  /*06f0*/  ISETP.NE.AND P1, PT, R14.reuse, 0x3, PT ;  /* 0x000000030e00780c */ /* 0x040fe20003f25270 */
[----:B------:R-:W-:Y:S01]  /*0700*/  VOTEU.ALL UP0, P0 ;  /* 0x00000000003f7886 */ /* 0x000fe20000000000 */
[----:B----4-:R-:W-:Y:S02]  /*0710*/  R2UR UR43, R15 ;  /* 0x000000000f2b72ca */ /* 0x010fe400000e0000 */
[----:B------:R-:W-:Y:S01]  /*0720*/  ISETP.EQ.OR P1, PT, R14, RZ, !P1 ;  /* 0x000000ff0e00720c */ /* 0x000fe20004f22670 */
[----:B0-----:R-:W-:Y:S01]  /*0730*/  @!UP1 ULEA UR9, UR10, UR9, 0x18 ;  /* 0x000000090a099291 */ /* 0x001fe2000f8ec03f */
[----:B---3--:R-:W-:Y:S01]  /*0740*/  IMAD.MOV R24, RZ, RZ, -R8 ;  /* 0x000000ffff187224 */ /* 0x008fe200078e0a08 */
[----:B------:R-:W-:Y:S01]  /*0750*/  VOTEU.ALL UP1, P0 ;  /* 0x00000000003f7886 */ /* 0x000fe20000020000 */
[----:B------:R-:W-:Y:S01]  /*0760*/  LOP3.LUT P0, RZ, R4, 0x7, RZ, 0xc0, !PT ;  /* 0x0000000704ff7812 */ /* 0x000fe2000780c0ff */
[----:B------:R-:W0:Y:S02]  /*0770*/  FENCE.VIEW.ASYNC.S ;  /* 0x00000000000073c6 */ /* 0x000e240000000000 */
[----:B0-----:R0:W1:Y:S01]  /*0780*/  @!UP0 SYNCS.EXCH.64 URZ, [UR8+0x60], UR4 ;  /* 0x00006004083f85b2 */ /* 0x0010620008000100 */
[----:B------:R-:W-:Y:S01]  /*0790*/  IMAD R9, R21, R24, R6 ;  /* 0x0000001815097224 */ /* 0x000fe200078e0206 */
[----:B------:R-:W-:Y:S01]  /*07a0*/  ISETP.EQ.AND P1, PT, R10, RZ, P1 ;  /* 0x000000ff0a00720c */ /* 0x000fe20000f22270 */
[----:B-----5:R-:W-:Y:S01]  /*07b0*/  IMAD R20, R13, R0, UR12 ;  /* 0x0000000c0d147e24 */ /* 0x020fe2000f8e0200 */
[----:B------:R-:W-:-:S02]  /*07c0*/  ISETP.LT.U32.AND P0, PT, R88, 0x2, !P0 ;  /* 0x000000025800780c */ /* 0x000fc40004701070 */
[----:B------:R-:W-:Y:S02]  /*07d0*/  ISETP.NE.AND P4, PT, R9, R88, PT ;  /* 0x000000580900720c */ /* 0x000fe40003f85270 */
[----:B------:R-:W-:Y:S02]  /*07e0*/  SEL R23, RZ, 0x1, !P1 ;  /* 0x00000001ff177807 */ /* 0x000fe40004800000 */
[----:B------:R-:W-:Y:S02]  /*07f0*/  ISETP.EQ.OR P4, PT, R20, RZ, !P4 ;  /* 0x000000ff1400720c */ /* 0x000fe40006782670 */
[----:B------:R-:W-:Y:S02]  /*0800*/  SEL R23, R23, 0x2, P5 ;  /* 0x0000000217177807 */ /* 0x000fe40002800000 */
[----:B------:R-:W-:Y:S01]  /*0810*/  PLOP3.LUT P0, PT, P0, P4, PT, 0x80, 0x0 ;  /* 0x000000000000781c */ /* 0x000fe20000709070 */
[----:B------:R0:W2:Y:S01]  /*0820*/  @!UP1 SYNCS.EXCH.64 URZ, [UR8+0x68], UR4 ;  /* 0x00006804083f95b2 */ /* 0x0000a20008000100 */
[----:B------:R-:W-:-:S02]  /*0830*/  NOP ;  /* 0x0000000000007918 */ /* 0x000fc40000000000 */
[----:B------:R-:W-:Y:S01]  /*0840*/  P2R R102, PR, RZ, 0x1 ;  /* 0x00000001ff667803 */ /* 0x000fe20000000000 */
[----:B------:R0:W3:Y:S01]  /*0850*/  @!UP2 SYNCS.EXCH.64 URZ, [UR9+0x40], UR6 ;  /* 0x00004006093fa5b2 */ /* 0x0000e20008000100 */
[----:B------:R0:W4:Y:S01]  /*0860*/  @!UP3 SYNCS.EXCH.64 URZ, [UR9+0x48], UR6 ;  /* 0x00004806093fb5b2 */ /* 0x0001220008000100 */
[----:B------:R0:W0:Y:S01]  /*0870*/  @!UP4 SYNCS.EXCH.64 URZ, [UR9+0x50], UR6 ;  /* 0x00005006093fc5b2 */ /* 0x0000220008000100 */
[----:B------:R0:W0:Y:S01]  /*0880*/  @!UP5 SYNCS.EXCH.64 URZ, [UR9+0x58], UR6 ;  /* 0x00005806093fd5b2 */ /* 0x0000220008000100 */
[----:B------:R-:W-:Y:S01]  /*0890*/  NOP ;  /* 0x0000000000007918 */ /* 0x000fe20000000000 */
[----:B-1----:R-:W-:Y:S05]  /*08a0*/  @!P3 BRA `(.L_x_3) ;  /* 0x000000000008b947 */ /* 0x002fea0003800000 */
[----:B0-234-:R-:W-:Y:S01]  /*08b0*/  UCGABAR_ARV ;  /* 0x00000000000079c7 */ /* 0x01dfe20008000000 */
[----:B------:R-:W-:Y:S05]  /*08c0*/  BRA `(.L_x_4) ;  /* 0x0000000000047947 */ /* 0x000fea0003800000 */
.L_x_3:
[----:B0-234-:R-:W-:Y:S01]  /*08d0*/  NOP ;  /* 0x0000000000007918 */ /* 0x01dfe20000000000 */
.L_x_4:
[----:B------:R-:W-:Y:S01]  /*08e0*/  ULDC.64 UR4, c[0x0][0x598] ;  /* 0x0001660000047ab9 */ /* 0x000fe20000000a00 */
[----:B------:R-:W-:Y:S01]  /*08f0*/  ULDC.64 UR36, c[0x0][0x208] ;  /* 0x0000820000247ab9 */ /* 0x000fe20000000a00 */
[----:B------:R-:W-:-:S04]  /*0900*/  ISETP.NE.U32.AND P0, PT, RZ, UR4, PT ;  /* 0x00000004ff007c0c */ /* 0x000fc8000bf05070 */
[----:B------:R-:W-:-:S13]  /*0910*/  ISETP.NE.AND.EX P0, PT, RZ, UR5, PT, P0 ;  /* 0x00000005ff007c0c */ /* 0x000fda000bf05300 */
[----:B------:R-:W-:Y:S05]  /*0920*/  @!P0 BRA `(.L_x_5) ;  /* 0x00000000001c8947 */ /* 0x000fea0003800000 */
[----:B------:R-:W0:Y:S02]  /*0930*/  LDC.64 R8, c[0x0][0x598] ;  /* 0x00016600ff087b82 */ /* 0x000e240000000a00 */
[----:B0-----:R-:W2:Y:S02]  /*0940*/  LDG.E.64 R8, desc[UR36][R8.64] ;  /* 0x0000002408087981 */ /* 0x001ea4000c1e1b00 */
[----:B--2---:R-:W-:-:S04]  /*0950*/  ISETP.NE.U32.AND P0, PT, R8, RZ, PT ;  /* 0x000000ff0800720c */ /* 0x004fc80003f05070 */
[----:B------:R-:W-:-:S13]  /*0960*/  ISETP.NE.AND.EX P0, PT, R9, RZ, PT, P0 ;  /* 0x000000ff0900720c */ /* 0x000fda0003f05300 */
[----:B------:R-:W-:Y:S05]  /*0970*/  @!P0 BRA `(.L_x_5) ;  /* 0x0000000000088947 */ /* 0x000fea0003800000 */
[----:B------:R0:W5:Y:S01]  /*0980*/  LD.E R89, desc[UR36][R8.64] ;  /* 0x0000002408597980 */ /* 0x000162000c101900 */
[----:B------:R-:W-:Y:S05]  /*0990*/  BRA `(.L_x_6) ;  /* 0x0000000000247947 */ /* 0x000fea0003800000 */
.L_x_5:
[----:B------:R-:W-:Y:S02]  /*09a0*/  ULDC.64 UR4, c[0x0][0x588] ;  /* 0x0001620000047ab9 */ /* 0x000fe40000000a00 */
[----:B------:R-:W-:-:S04]  /*09b0*/  ISETP.NE.U32.AND P0, PT, RZ, UR4, PT ;  /* 0x00000004ff007c0c */ /* 0x000fc8000bf05070 */
[----:B------:R-:W-:-:S13]  /*09c0*/  ISETP.NE.AND.EX P0, PT, RZ, UR5, PT, P0 ;  /* 0x00000005ff007c0c */ /* 0x000fda000bf05300 */
[----:B------:R-:W-:Y:S05]  /*09d0*/  @!P0 BRA `(.L_x_7) ;  /* 0x00000000000c8947 */ /* 0x000fea0003800000 */
[----:B------:R-:W0:Y:S02]  /*09e0*/  LDC.64 R8, c[0x0][0x588] ;  /* 0x00016200ff087b82 */ /* 0x000e240000000a00 */
[----:B0-----:R1:W5:Y:S01]  /*09f0*/  LDG.E R89, desc[UR36][R8.64] ;  /* 0x0000002408597981 */ /* 0x001362000c1e1900 */
[----:B------:R-:W-:Y:S05]  /*0a00*/  BRA `(.L_x_6) ;  /* 0x0000000000087947 */ /* 0x000fea0003800000 */
.L_x_7:
[----:B------:R-:W-:Y:S02]  /*0a10*/  ULDC UR4, c[0x0][0x580] ;  /* 0x0001600000047ab9 */ /* 0x000fe40000000800 */
[----:B------:R-:W-:-:S07]  /*0a20*/  IMAD.U32 R89, RZ, RZ, UR4 ;  /* 0x00000004ff597e24 */ /* 0x000fce000f8e00ff */
.L_x_6:
[----:B------:R-:W-:Y:S02]  /*0a30*/  ULDC.64 UR4, c[0x0][0x5a0] ;  /* 0x0001680000047ab9 */ /* 0x000fe40000000a00 */
[----:B------:R-:W-:-:S04]  /*0a40*/  ISETP.NE.U32.AND P0, PT, RZ, UR4, PT ;  /* 0x00000004ff007c0c */ /* 0x000fc8000bf05070 */
[----:B------:R-:W-:-:S13]  /*0a50*/  ISETP.NE.AND.EX P0, PT, RZ, UR5, PT, P0 ;  /* 0x00000005ff007c0c */ /* 0x000fda000bf05300 */
[----:B------:R-:W-:Y:S05]  /*0a60*/  @!P0 BRA `(.L_x_8) ;  /* 0x00000000001c8947 */ /* 0x000fea0003800000 */
[----:B01----:R-:W0:Y:S02]  /*0a70*/  LDC.64 R8, c[0x0][0x5a0] ;  /* 0x00016800ff087b82 */ /* 0x003e240000000a00 */
[----:B0-----:R-:W2:Y:S02]  /*0a80*/  LDG.E.64 R8, desc[UR36][R8.64] ;  /* 0x0000002408087981 */ /* 0x001ea4000c1e1b00 */
[----:B--2---:R-:W-:-:S04]  /*0a90*/  ISETP.NE.U32.AND P0, PT, R8, RZ, PT ;  /* 0x000000ff0800720c */ /* 0x004fc80003f05070 */
[----:B------:R-:W-:-:S13]  /*0aa0*/  ISETP.NE.AND.EX P0, PT, R9, RZ, PT, P0 ;  /* 0x000000ff0900720c */ /* 0x000fda0003f05300 */
[----:B------:R-:W-:Y:S05]  /*0ab0*/  @!P0 BRA `(.L_x_8) ;  /* 0x0000000000088947 */ /* 0x000fea0003800000 */
[----:B------:R0:W5:Y:S01]  /*0ac0*/  LD.E R90, desc[UR36][R8.64] ;  /* 0x00000024085a7980 */ /* 0x000162000c101900 */
[----:B------:R-:W-:Y:S05]  /*0ad0*/  BRA `(.L_x_9) ;  /* 0x0000000000247947 */ /* 0x000fea0003800000 */
.L_x_8:
[----:B------:R-:W-:Y:S02]  /*0ae0*/  ULDC.64 UR4, c[0x0][0x590] ;  /* 0x0001640000047ab9 */ /* 0x000fe40000000a00 */
[----:B------:R-:W-:-:S04]  /*0af0*/  ISETP.NE.U32.AND P0, PT, RZ, UR4, PT ;  /* 0x00000004ff007c0c */ /* 0x000fc8000bf05070 */
[----:B------:R-:W-:-:S13]  /*0b00*/  ISETP.NE.AND.EX P0, PT, RZ, UR5, PT, P0 ;  /* 0x00000005ff007c0c */ /* 0x000fda000bf05300 */
[----:B------:R-:W-:Y:S05]  /*0b10*/  @!P0 BRA `(.L_x_10) ;  /* 0x00000000000c8947 */ /* 0x000fea0003800000 */
[----:B------:R-:W2:Y:S02]  /*0b20*/  LDC.64 R90, c[0x0][0x590] ;  /* 0x00016400ff5a7b82 */ /* 0x000ea40000000a00 */
[----:B--2---:R2:W5:Y:S01]  /*0b30*/  LDG.E R90, desc[UR36][R90.64] ;  /* 0x000000245a5a7981 */ /* 0x004562000c1e1900 */
[----:B------:R-:W-:Y:S05]  /*0b40*/  BRA `(.L_x_9) ;  /* 0x0000000000087947 */ /* 0x000fea0003800000 */
.L_x_10:
[----:B------:R-:W-:Y:S02]  /*0b50*/  ULDC UR4, c[0x0][0x584] ;  /* 0x0001610000047ab9 */ /* 0x000fe40000000800 */
[----:B------:R-:W-:-:S07]  /*0b60*/  IMAD.U32 R90, RZ, RZ, UR4 ;  /* 0x00000004ff5a7e24 */ /* 0x000fce000f8e00ff */
.L_x_9:
[----:B------:R-:W3:Y:S01]  /*0b70*/  LDC R2, c[0x0][0x65c] ;  /* 0x00019700ff027b82 */ /* 0x000ee20000000800 */
[----:B------:R-:W-:Y:S01]  /*0b80*/  ULDC UR6, c[0x0][0x28c] ;  /* 0x0000a30000067ab9 */ /* 0x000fe20000000800 */
[----:B------:R-:W-:Y:S01]  /*0b90*/  ISETP.NE.AND P0, PT, R10, 0x2, PT ;  /* 0x000000020a00780c */ /* 0x000fe20003f05270 */
[----:B------:R-:W-:Y:S01]  /*0ba0*/  UIADD3 UR6, UR6, 0x7f, URZ ;  /* 0x0000007f06067890 */ /* 0x000fe2000fffe03f */
[----:B01----:R-:W-:Y:S01]  /*0bb0*/  IMAD.U32 R8, RZ, RZ, UR12 ;  /* 0x0000000cff087e24 */ /* 0x003fe2000f8e00ff */
[----:B------:R-:W-:Y:S01]  /*0bc0*/  UMOV UR38, URZ ;  /* 0x0000003f00267c82 */ /* 0x000fe20008000000 */
[----:B------:R-:W-:Y:S01]  /*0bd0*/  UMOV UR39, URZ ;  /* 0x0000003f00277c82 */ /* 0x000fe20008000000 */
[----:B------:R-:W-:Y:S01]  /*0be0*/  USHF.R.S32.HI UR7, URZ, 0x1f, UR6 ;  /* 0x0000001f3f077899 */ /* 0x000fe20008011406 */
[----:B------:R-:W-:-:S03]  /*0bf0*/  ULDC.64 UR8, c[0x0][0x650] ;  /* 0x0001940000087ab9 */ /* 0x000fc60000000a00 */
[----:B------:R-:W-:-:S04]  /*0c00*/  ULEA.HI UR7, UR7, UR6, URZ, 0x7 ;  /* 0x0000000607077291 */ /* 0x000fc8000f8f383f */
[----:B------:R-:W-:Y:S01]  /*0c10*/  USHF.R.S32.HI UR40, URZ, 0x7, UR7 ;  /* 0x000000073f287899 */ /* 0x000fe20008011407 */
[----:B---3--:R-:W-:-:S13]  /*0c20*/  ISETP.NE.AND P1, PT, R2, 0x1, PT ;  /* 0x000000010200780c */ /* 0x008fda0003f25270 */
[----:B------:R-:W0:Y:S01]  /*0c30*/  @P1 LDC R17, c[0x0][0x10] ;  /* 0x00000400ff111b82 */ /* 0x000e220000000800 */
[----:B------:R-:W-:Y:S02]  /*0c40*/  @P1 IMAD.MOV.U32 R7, RZ, RZ, RZ ;  /* 0x000000ffff071224 */ /* 0x000fe400078e00ff */
[----:B------:R-:W-:-:S05]  /*0c50*/  @P1 IMAD.MOV.U32 R9, RZ, RZ, RZ ;  /* 0x000000ffff091224 */ /* 0x000fca00078e00ff */
[----:B------:R-:W1:Y:S01]  /*0c60*/  @!P1 LDC R11, c[0x0][0xc] ;  /* 0x00000300ff0b9b82 */ /* 0x000e620000000800 */
[----:B------:R-:W-:Y:S01]  /*0c70*/  ULDC UR4, c[0x0][0xc] ;  /* 0x0000030000047ab9 */ /* 0x000fe20000000800 */
[----:B------:R-:W-:Y:S02]  /*0c80*/  ULDC UR5, c[0x0][0x10] ;  /* 0x0000040000057ab9 */ /* 0x000fe40000000800 */
[----:B------:R-:W-:-:S04]  /*0c90*/  UIMAD.WIDE.U32 UR4, UR4, UR5, URZ ;  /* 0x00000005040472a5 */ /* 0x000fc8000f8e003f */
[----:B------:R-:W3:Y:S01]  /*0ca0*/  LDC R0, c[0x0][0x14] ;  /* 0x00000500ff007b82 */ /* 0x000ee20000000800 */
[----:B0-----:R-:W-:-:S04]  /*0cb0*/  @P1 IMAD.WIDE.U32 R16, R17, UR12, R6 ;  /* 0x0000000c11101c25 */ /* 0x001fc8000f8e0006 */
[----:B------:R-:W-:Y:S02]  /*0cc0*/  @P1 IMAD.IADD R17, R17, 0x1, R9 ;  /* 0x0000000111111824 */ /* 0x000fe400078e0209 */
[----:B------:R-:W-:Y:S02]  /*0cd0*/  IMAD.MOV.U32 R9, RZ, RZ, RZ ;  /* 0x000000ffff097224 */ /* 0x000fe400078e00ff */
[----:B-1----:R-:W-:-:S04]  /*0ce0*/  @!P1 IMAD.WIDE.U32 R8, R6, R11, R8 ;  /* 0x0000000b06089225 */ /* 0x002fc800078e0008 */
[----:B------:R-:W-:Y:S02]  /*0cf0*/  @!P1 IMAD.MOV.U32 R16, RZ, RZ, R8 ;  /* 0x000000ffff109224 */ /* 0x000fe400078e0008 */
[----:B---3--:R-:W-:-:S04]  /*0d00*/  IMAD.WIDE.U32 R12, R0, UR4, RZ ;  /* 0x00000004000c7c25 */ /* 0x008fc8000f8e00ff */
[----:B------:R-:W-:Y:S01]  /*0d10*/  IMAD R10, R0, UR5, RZ ;  /* 0x00000005000a7c24 */ /* 0x000fe2000f8e02ff */
[----:B------:R0:W-:Y:S01]  /*0d20*/  STL.64 [R1], R12 ;  /* 0x0000000c01007387 */ /* 0x0001e20000100a00 */
[----:B------:R-:W-:Y:S02]  /*0d30*/  @!P1 IMAD.MOV.U32 R17, RZ, RZ, R9 ;  /* 0x000000ffff119224 */ /* 0x000fe400078e0009 */
[----:B------:R-:W-:Y:S01]  /*0d40*/  IMAD.IADD R0, R13, 0x1, R10 ;  /* 0x000000010d007824 */ /* 0x000fe200078e020a */
[----:B------:R-:W-:Y:S06]  /*0d50*/  @P0 BRA `(.L_x_11) ;  /* 0x0000000000200947 */ /* 0x000fec0003800000 */
[----:B------:R-:W-:Y:S01]  /*0d60*/  UISETP.GE.U32.AND UP0, UPT, UR40, 0x3, UPT ;  /* 0x000000032800788c */ /* 0x000fe2000bf06070 */
[----:B------:R-:W-:Y:S01]  /*0d70*/  IADD3 R16, P0, R16, R12, RZ ;  /* 0x0000000c10107210 */ /* 0x000fe20007f1e0ff */
[----:B------:R-:W-:Y:S01]  /*0d80*/  UIMAD.WIDE.U32 UR4, UR40, -0x55555555, URZ ;  /* 0xaaaaaaab280478a5 */ /* 0x000fe2000f8e003f */
[----:B------:R-:W-:-:S03]  /*0d90*/  UMOV UR39, URZ ;  /* 0x0000003f00277c82 */ /* 0x000fc60008000000 */
[----:B------:R-:W-:Y:S01]  /*0da0*/  USHF.R.U32.HI UR4, URZ, 0x1, UR5 ;  /* 0x000000013f047899 */ /* 0x000fe20008011605 */
[----:B------:R-:W-:-:S03]  /*0db0*/  IMAD.X R17, R0, 0x1, R17, P0 ;  /* 0x0000000100117824 */ /* 0x000fc600000e0611 */
[----:B------:R-:W-:Y:S02]  /*0dc0*/  UIMAD UR38, UR4, -0x3, UR40 ;  /* 0xfffffffd042678a4 */ /* 0x000fe4000f8e0228 */
[----:B------:R-:W-:-:S12]  /*0dd0*/  @UP0 ULOP3.LUT UR39, UR4, 0x1, URZ, 0xc0, !UPT ;  /* 0x0000000104270892 */ /* 0x000fd8000f8ec03f */
.L_x_11:
[----:B------:R-:W-:Y:S01]  /*0de0*/  ISETP.GE.U32.AND P0, PT, R16, UR8, PT ;  /* 0x0000000810007c0c */ /* 0x000fe2000bf06070 */
[----:B------:R-:W-:Y:S01]  /*0df0*/  IMAD.MOV.U32 R22, RZ, RZ, -0x1 ;  /* 0xffffffffff167424 */ /* 0x000fe200078e00ff */
[----:B------:R-:W-:Y:S01]  /*0e00*/  PRMT R8, RZ, 0x7610, R8 ;  /* 0x00007610ff087816 */ /* 0x000fe20000000008 */
[----:B------:R-:W-:Y:S01]  /*0e10*/  IMAD.MOV.U32 R19, RZ, RZ, -0x1 ;  /* 0xffffffffff137424 */ /* 0x000fe200078e00ff */
[----:B------:R-:W-:Y:S01]  /*0e20*/  ISETP.GE.U32.AND.EX P0, PT, R17, UR9, PT, P0 ;  /* 0x0000000911007c0c */ /* 0x000fe2000bf06100 */
[----:B------:R-:W-:-:S12]  /*0e30*/  IMAD.MOV.U32 R18, RZ, RZ, -0x1 ;  /* 0xffffffffff127424 */ /* 0x000fd800078e00ff */
[----:B------:R-:W-:Y:S05]  /*0e40*/  @P0 BRA `(.L_x_12) ;  /* 0x0000000400240947 */ /* 0x000fea0003800000 */
[----:B------:R-:W1:Y:S01]  /*0e50*/  LDC.64 R18, c[0x0][0x628] ;  /* 0x00018a00ff127b82 */ /* 0x000e620000000a00 */
[----:B------:R-:W-:Y:S02]  /*0e60*/  IMAD.MOV.U32 R8, RZ, RZ, R16 ;  /* 0x000000ffff087224 */ /* 0x000fe400078e0010 */
[----:B------:R-:W-:-:S05]  /*0e70*/  IMAD.MOV.U32 R9, RZ, RZ, R17 ;  /* 0x000000ffff097224 */ /* 0x000fca00078e0011 */
[----:B------:R-:W3:Y:S08]  /*0e80*/  LDC R22, c[0x0][0x630] ;  /* 0x00018c00ff167b82 */ /* 0x000ef00000000800 */
[----:B------:R-:W4:Y:S01]  /*0e90*/  LDC.64 R26, c[0x0][0x620] ;  /* 0x00018800ff1a7b82 */ /* 0x000f220000000a00 */
[----:B-1----:R-:W-:-:S04]  /*0ea0*/  ISETP.NE.U32.AND P0, PT, R18, RZ, PT ;  /* 0x000000ff1200720c */ /* 0x002fc80003f05070 */
[----:B------:R-:W-:-:S13]  /*0eb0*/  ISETP.NE.AND.EX P0, PT, R19, RZ, PT, P0 ;  /* 0x000000ff1300720c */ /* 0x000fda0003f05300 */
[----:B---34-:R-:W-:Y:S05]  /*0ec0*/  @!P0 BRA `(.L_x_13) ;  /* 0x0000000000288947 */ /* 0x018fea0003800000 */
[----:B0-----:R-:W0:Y:S02]  /*0ed0*/  LDC R13, c[0x0][0x634] ;  /* 0x00018d00ff0d7b82 */ /* 0x001e240000000800 */
[----:B0-----:R-:W-:-:S05]  /*0ee0*/  IADD3 R13, P0, R16, R13, RZ ;  /* 0x0000000d100d7210 */ /* 0x001fca0007f1e0ff */
[----:B------:R-:W-:-:S04]  /*0ef0*/  IMAD.X R15, RZ, RZ, R17, P0 ;  /* 0x000000ffff0f7224 */ /* 0x000fc800000e0611 */
[----:B------:R-:W-:-:S04]  /*0f00*/  IMAD.WIDE.U32 R8, R15, R18, RZ ;  /* 0x000000120f087225 */ /* 0x000fc800078e00ff */
[----:B------:R-:W-:-:S04]  /*0f10*/  IMAD.WIDE.U32 R10, P0, R13, R19, R8 ;  /* 0x000000130d0a7225 */ /* 0x000fc80007800008 */
[----:B------:R-:W-:-:S04]  /*0f20*/  IMAD.WIDE.U32 R8, R13, R18, RZ ;  /* 0x000000120d087225 */ /* 0x000fc800078e00ff */
[----:B------:R-:W-:Y:S01]  /*0f30*/  IMAD.X R13, RZ, RZ, RZ, P0 ;  /* 0x000000ffff0d7224 */ /* 0x000fe200000e06ff */
[----:B------:R-:W-:Y:S01]  /*0f40*/  IADD3 RZ, P0, R9, R10, RZ ;  /* 0x0000000a09ff7210 */ /* 0x000fe20007f1e0ff */
[----:B------:R-:W-:-:S04]  /*0f50*/  IMAD.MOV.U32 R12, RZ, RZ, R11 ;  /* 0x000000ffff0c7224 */ /* 0x000fc800078e000b */
[----:B------:R-:W-:-:S08]  /*0f60*/  IMAD.WIDE.U32.X R8, R15, R19, R12, P0 ;  /* 0x000000130f087225 */ /* 0x000fd000000e040c */
.L_x_13:
[----:B------:R-:W1:Y:S01]  /*0f70*/  LDC.64 R28, c[0x0][0x640] ;  /* 0x00019000ff1c7b82 */ /* 0x000e620000000a00 */
[-CC-:B------:R-:W-:Y:S01]  /*0f80*/  SHF.R.U64 R32, R8, R22.reuse, R9.reuse ;  /* 0x0000001608207219 */ /* 0x180fe20000001209 */
[----:B------:R-:W-:Y:S01]  /*0f90*/  IMAD.MOV.U32 R31, RZ, RZ, 0x1 ;  /* 0x00000001ff1f7424 */ /* 0x000fe200078e00ff */
[----:B------:R-:W-:Y:S02]  /*0fa0*/  SHF.R.U32.HI R8, RZ, R22, R9 ;  /* 0x00000016ff087219 */ /* 0x000fe40000011609 */
[----:B------:R-:W-:-:S03]  /*0fb0*/  IADD3 R11, P0, RZ, -R32, RZ ;  /* 0x80000020ff0b7210 */ /* 0x000fc60007f1e0ff */
[----:B0-----:R-:W0:Y:S02]  /*0fc0*/  LDC R12, c[0x0][0x618] ;  /* 0x00018600ff0c7b82 */ /* 0x001e240000000800 */
[----:B------:R-:W-:-:S04]  /*0fd0*/  IMAD.X R9, RZ, RZ, ~R8, P0 ;  /* 0x000000ffff097224 */ /* 0x000fc800000e0e08 */
[-C--:B------:R-:W-:Y:S02]  /*0fe0*/  IMAD R10, R9, R26.reuse, RZ ;  /* 0x0000001a090a7224 */ /* 0x080fe400078e02ff */
[----:B------:R-:W3:Y:S01]  /*0ff0*/  LDC R13, c[0x0][0x608] ;  /* 0x00018200ff0d7b82 */ /* 0x000ee20000000800 */
[----:B------:R-:W-:-:S04]  /*1000*/  IMAD.WIDE.U32 R8, R11, R26, R16 ;  /* 0x0000001a0b087225 */ /* 0x000fc800078e0010 */
[----:B------:R-:W-:-:S03]  /*1010*/  IMAD R11, R11, R27, R10 ;  /* 0x0000001b0b0b7224 */ /* 0x000fc600078e020a */
[----:B------:R-:W4:Y:S01]  /*1020*/  LDC R18, c[0x0][0x658] ;  /* 0x00019600ff127b82 */ /* 0x000f220000000800 */
[----:B------:R-:W-:Y:S01]  /*1030*/  IMAD.IADD R9, R9, 0x1, R11 ;  /* 0x0000000109097824 */ /* 0x000fe200078e020b */
[----:B-1----:R-:W-:Y:S01]  /*1040*/  ISETP.NE.U32.AND P0, PT, R28, RZ, PT ;  /* 0x000000ff1c00720c */ /* 0x002fe20003f05070 */
[----:B------:R-:W-:-:S03]  /*1050*/  IMAD.MOV.U32 R11, RZ, RZ, -0x1 ;  /* 0xffffffffff0b7424 */ /* 0x000fc600078e00ff */
[----:B------:R-:W-:Y:S02]  /*1060*/  ISETP.NE.AND.EX P0, PT, R29, RZ, PT, P0 ;  /* 0x000000ff1d00720c */ /* 0x000fe40003f05300 */
[----:B------:R-:W1:Y:S01]  /*1070*/  LDC R27, c[0x0][0x600] ;  /* 0x00018000ff1b7b82 */ /* 0x000e620000000800 */
[-CC-:B0-----:R-:W-:Y:S02]  /*1080*/  SHF.R.U64 R25, R8, R12.reuse, R9.reuse ;  /* 0x0000000c08197219 */ /* 0x181fe40000001209 */
[----:B------:R-:W-:-:S05]  /*1090*/  SHF.R.U32.HI R8, RZ, R12, R9 ;  /* 0x0000000cff087219 */ /* 0x000fca0000011609 */
[----:B------:R-:W0:Y:S01]  /*10a0*/  LDC R22, c[0x0][0x648] ;  /* 0x00019200ff167b82 */ /* 0x000e220000000800 */
[-CC-:B---3--:R-:W-:Y:S02]  /*10b0*/  SHF.R.U64 R34, R25, R13.reuse, R8.reuse ;  /* 0x0000000d19227219 */ /* 0x188fe40000001208 */
[----:B------:R-:W-:-:S05]  /*10c0*/  SHF.R.U32.HI R9, RZ, R13, R8 ;  /* 0x0000000dff097219 */ /* 0x000fca0000011608 */
[----:B------:R-:W3:Y:S01]  /*10d0*/  LDC R26, c[0x0][0x638] ;  /* 0x00018e00ff1a7b82 */ /* 0x000ee20000000800 */
[-C--:B----4-:R-:W-:Y:S02]  /*10e0*/  SHF.L.U32 R8, R11, R18.reuse, RZ ;  /* 0x000000120b087219 */ /* 0x090fe400000006ff */
[--C-:B------:R-:W-:Y:S02]  /*10f0*/  SHF.R.U64 R36, R34, R18, R9.reuse ;  /* 0x0000001222247219 */ /* 0x100fe40000001209 */
[----:B------:R-:W-:Y:S02]  /*1100*/  LOP3.LUT R15, RZ, R8, RZ, 0x33, !PT ;  /* 0x00000008ff0f7212 */ /* 0x000fe400078e33ff */
[----:B------:R-:W-:Y:S01]  /*1110*/  SHF.R.U32.HI R9, RZ, R18, R9 ;  /* 0x00000012ff097219 */ /* 0x000fe20000011609 */
[----:B------:R-:W4:Y:S01]  /*1120*/  LDC R30, c[0x0][0x610] ;  /* 0x00018400ff1e7b82 */ /* 0x000f220000000800 */
[----:B------:R-:W-:Y:S01]  /*1130*/  IMAD.MOV.U32 R8, RZ, RZ, R36 ;  /* 0x000000ffff087224 */ /* 0x000fe200078e0024 */
[----:B------:R-:W-:Y:S06]  /*1140*/  @!P0 BRA `(.L_x_14) ;  /* 0x0000000000288947 */ /* 0x000fec0003800000 */
[----:B------:R-:W2:Y:S02]  /*1150*/  LDC R13, c[0x0][0x64c] ;  /* 0x00019300ff0d7b82 */ /* 0x000ea40000000800 */
[----:B--2---:R-:W-:-:S05]  /*1160*/  IADD3 R13, P0, R36, R13, RZ ;  /* 0x0000000d240d7210 */ /* 0x004fca0007f1e0ff */
        /* <DEDUP_REMOVED lines=8> */
.L_x_14:
[----:B0-----:R-:W-:Y:S01]  /*11f0*/  SHF.R.U64 R9, R8, R22, R9 ;  /* 0x0000001608097219 */ /* 0x001fe20000001209 */
[----:B-1----:R-:W-:Y:S01]  /*1200*/  VIADD R10, R27, 0xffffffff ;  /* 0xffffffff1b0a7836 */ /* 0x002fe20000000000 */
[----:B------:R-:W-:Y:S01]  /*1210*/  SHF.L.U32 R7, R31, R18, RZ ;  /* 0x000000121f077219 */ /* 0x000fe200000006ff */
[----:B------:R-:W-:Y:S01]  /*1220*/  @P1 IMAD R20, R21, R24, R6 ;  /* 0x0000001815141224 */ /* 0x000fe200078e0206 */
[----:B------:R-:W-:Y:S01]  /*1230*/  LOP3.LUT R8, R34, R15, RZ, 0xc0, !PT ;  /* 0x0000000f22087212 */ /* 0x000fe200078ec0ff */
[----:B------:R-:W-:Y:S01]  /*1240*/  IMAD.MOV R11, RZ, RZ, -R9 ;  /* 0x000000ffff0b7224 */ /* 0x000fe200078e0a09 */
[----:B------:R-:W-:Y:S01]  /*1250*/  LOP3.LUT R10, R25, R10, RZ, 0xc0, !PT ;  /* 0x0000000a190a7212 */ /* 0x000fe200078ec0ff */
[----:B------:R-:W-:Y:S02]  /*1260*/  IMAD.MOV.U32 R18, RZ, RZ, R32 ;  /* 0x000000ffff127224 */ /* 0x000fe400078e0020 */
[----:B------:R-:W-:Y:S02]  /*1270*/  IMAD R7, R7, R9, R8 ;  /* 0x0000000907077224 */ /* 0x000fe400078e0208 */
[----:B---3--:R-:W-:-:S02]  /*1280*/  IMAD R6, R11, R26, R36 ;  /* 0x0000001a0b067224 */ /* 0x008fc400078e0224 */
[----:B----4-:R-:W-:Y:S02]  /*1290*/  IMAD R22, R7, R30, R20 ;  /* 0x0000001e07167224 */ /* 0x010fe400078e0214 */
[----:B------:R-:W-:Y:S02]  /*12a0*/  IMAD R7, R6, R27, R10 ;  /* 0x0000001b06077224 */ /* 0x000fe400078e020a */
[----:B------:R-:W-:-:S03]  /*12b0*/  IMAD.MOV.U32 R8, RZ, RZ, 0x1 ;  /* 0x00000001ff087424 */ /* 0x000fc600078e00ff */
[----:B------:R-:W-:Y:S02]  /*12c0*/  SEL R19, R7, R22, !P1 ;  /* 0x0000001607137207 */ /* 0x000fe40004800000 */
[----:B------:R-:W-:-:S07]  /*12d0*/  SEL R22, R22, R7, !P1 ;  /* 0x0000000716167207 */ /* 0x000fce0004800000 */
.L_x_12:
[----:B------:R-:W-:Y:S05]  /*12e0*/  @!P3 BRA `(.L_x_15) ;  /* 0x00000000000cb947 */ /* 0x000fea0003800000 */
[----:B------:R-:W-:Y:S01]  /*12f0*/  UCGABAR_WAIT ;  /* 0x0000000000007dc7 */ /* 0x000fe20008000000 */
[----:B------:R-:W-:Y:S01]  /*1300*/  CCTL.IVALL ;  /* 0x00000000ff00798f */ /* 0x000fe20002000000 */
[----:B------:R-:W-:Y:S05]  /*1310*/  BRA `(.L_x_16) ;  /* 0x0000000000047947 */ /* 0x000fea0003800000 */
.L_x_15:
[----:B------:R-:W-:Y:S06]  /*1320*/  BAR.SYNC.DEFER_BLOCKING 0x0 ;  /* 0x0000000000007b1d */ /* 0x000fec0000010000 */
.L_x_16:
[----:B------:R-:W-:Y:S05]  /*1330*/  @!P2 BRA `(.L_x_17) ;  /* 0x00000048002ca947 */ /* 0x000fea0003800000 */
[----:B------:R-:W-:-:S13]  /*1340*/  ISETP.GT.U32.AND P0, PT, R33, 0x1, PT ;  /* 0x000000012100780c */ /* 0x000fda0003f04070 */
[----:B------:R-:W-:Y:S05]  /*1350*/  @P0 EXIT ;  /* 0x000000000000094d */ /* 0x000fea0003800000 */
.L_x_18:
[----:B------:R-:W-:-:S08]  /*1360*/  NOP ;  /* 0x0000000000007918 */ /* 0x000fd00000000000 */
[----:B------:R-:W1:Y:S02]  /*1370*/  USETMAXREG.TRY_ALLOC.CTAPOOL UP0, 0xe8 ;  /* 0x000000e8000079c8 */ /* 0x000e640008000600 */
[----:B-1----:R-:W-:-:S13]  /*1380*/  PLOP3.LUT P0, PT, PT, PT, UP0, 0x80, 0x0 ;  /* 0x000000000000781c */ /* 0x002fda0003f0f008 */
[----:B------:R-:W-:Y:S05]  /*1390*/  @!P0 BRA `(.L_x_18) ;  /* 0xfffffffc00f08947 */ /* 0x000fea000383ffff */
[----:B------:R-:W-:-:S13]  /*13a0*/  LOP3.LUT P0, RZ, R8, 0xff, RZ, 0xc0, !PT ;  /* 0x000000ff08ff7812 */ /* 0x000fda000780c0ff */
[----:B------:R-:W-:Y:S05]  /*13b0*/  @!P0 EXIT ;  /* 0x000000000000894d */ /* 0x000fea0003800000 */
[----:B------:R-:W3:Y:S01]  /*13c0*/  LDL.64 R10, [R1] ;  /* 0x00000000010a7983 */ /* 0x000ee20000100a00 */
[----:B------:R-:W1:Y:S01]  /*13d0*/  S2UR UR4, SR_CgaCtaId ;  /* 0x00000000000479c3 */ /* 0x000e620000008800 */
[CC--:B------:R-:W-:Y:S01]  /*13e0*/  LEA.HI R5, R3.reuse, R4.reuse, RZ, 0x2 ;  /* 0x0000000403057211 */ /* 0x0c0fe200078f10ff */
[----:B------:R-:W-:Y:S01]  /*13f0*/  UISETP.LT.AND UP0, UPT, UR40, 0x1, UPT ;  /* 0x000000012800788c */ /* 0x000fe2000bf01270 */
[----:B------:R-:W-:Y:S01]  /*1400*/  LEA.HI R3, R3, R4, RZ, 0x5 ;  /* 0x0000000403037211 */ /* 0x000fe200078f28ff */
[----:B------:R-:W-:Y:S01]  /*1410*/  UIADD3 UR5, UR43, -0x1, URZ ;  /* 0xffffffff2b057890 */ /* 0x000fe2000fffe03f */
[--C-:B------:R-:W-:Y:S01]  /*1420*/  SHF.R.S32.HI R92, RZ, 0x2, R5.reuse ;  /* 0x00000002ff5c7819 */ /* 0x100fe20000011405 */
[----:B------:R-:W-:Y:S01]  /*1430*/  USEL UR42, UR40, 0x1, UP0 ;  /* 0x00000001282a7887 */ /* 0x000fe20008000000 */
[----:B------:R-:W-:Y:S01]  /*1440*/  SHF.R.S32.HI R7, RZ, 0x1f, R5 ;  /* 0x0000001fff077819 */ /* 0x000fe20000011405 */
[----:B--2---:R-:W2:Y:S01]  /*1450*/  LDC R91, c[0x0][0x658] ;  /* 0x00019600ff5b7b82 */ /* 0x004ea20000000800 */
[----:B------:R-:W-:Y:S01]  /*1460*/  LOP3.LUT R5, R5, 0xfffffffc, RZ, 0xc0, !PT ;  /* 0xfffffffc05057812 */ /* 0x000fe200078ec0ff */
[----:B------:R-:W-:Y:S01]  /*1470*/  UMOV UR41, 0x400 ;  /* 0x0000040000297882 */ /* 0x000fe20000000000 */
[----:B------:R-:W-:Y:S01]  /*1480*/  LEA.HI R7, R7, R92, RZ, 0x3 ;  /* 0x0000005c07077211 */ /* 0x000fe200078f18ff */
[----:B------:R-:W-:Y:S01]  /*1490*/  UISETP.NE.AND UP0, UPT, UR5, URZ, UPT ;  /* 0x0000003f0500728c */ /* 0x000fe2000bf05270 */
[----:B------:R-:W-:Y:S01]  /*14a0*/  SHF.R.S32.HI R3, RZ, 0x5, R3 ;  /* 0x00000005ff037819 */ /* 0x000fe20000011403 */
[----:B------:R-:W-:Y:S01]  /*14b0*/  IMAD.IADD R5, R4, 0x1, -R5 ;  /* 0x0000000104057824 */ /* 0x000fe200078e0a05 */
[----:B------:R-:W-:Y:S01]  /*14c0*/  LOP3.LUT R7, R7, 0xfffffff8, RZ, 0xc0, !PT ;  /* 0xfffffff807077812 */ /* 0x000fe200078ec0ff */
[----:B------:R-:W4:Y:S01]  /*14d0*/  LDC R96, c[0x0][0x288] ;  /* 0x0000a200ff607b82 */ /* 0x000f220000000800 */
[----:B------:R-:W-:Y:S01]  /*14e0*/  IMAD.MOV.U32 R4, RZ, RZ, -0x1 ;  /* 0xffffffffff047424 */ /* 0x000fe200078e00ff */
[----:B------:R-:W-:Y:S01]  /*14f0*/  ULDC UR6, c[0x0][0x284] ;  /* 0x0000a10000067ab9 */ /* 0x000fe20000000800 */
[----:B------:R-:W-:Y:S01]  /*1500*/  IMAD.MOV.U32 R6, RZ, RZ, 0x1 ;  /* 0x00000001ff067424 */ /* 0x000fe200078e00ff */
[----:B------:R-:W-:Y:S01]  /*1510*/  USHF.L.U32 UR45, UR40, 0x1, URZ ;  /* 0x00000001282d7899 */ /* 0x000fe2000800063f */
[----:B------:R-:W-:Y:S01]  /*1520*/  IMAD.IADD R92, R92, 0x1, -R7 ;  /* 0x000000015c5c7824 */ /* 0x000fe200078e0a07 */
[----:B------:R-:W-:Y:S01]  /*1530*/  UIADD3 UR42, -UR42, UR40, URZ ;  /* 0x000000282a2a7290 */ /* 0x000fe2000fffe13f */
[----:B------:R-:W-:Y:S01]  /*1540*/  IMAD.SHL.U32 R94, R5, 0x2, RZ ;  /* 0x00000002055e7824 */ /* 0x000fe200078e00ff */
[----:B------:R-:W0:Y:S01]  /*1550*/  LDC R97, c[0x0][0x600] ;  /* 0x00018000ff617b82 */ /* 0x000e220000000800 */
[----:B-1----:R-:W-:Y:S01]  /*1560*/  ULEA UR41, UR4, UR41, 0x18 ;  /* 0x0000002904297291 */ /* 0x002fe2000f8ec03f */
[--C-:B------:R-:W-:Y:S01]  /*1570*/  SHF.R.S32.HI R93, RZ, 0x1f, R92.reuse ;  /* 0x0000001fff5d7819 */ /* 0x100fe2000001145c */
[----:B------:R-:W-:Y:S01]  /*1580*/  USHF.L.U32 UR4, UR5, 0x3, URZ ;  /* 0x0000000305047899 */ /* 0x000fe2000800063f */
[C---:B------:R-:W-:Y:S01]  /*1590*/  IMAD R100, R3.reuse, -0x10, -R92 ;  /* 0xfffffff003647824 */ /* 0x040fe200078e0a5c */
[----:B------:R-:W-:Y:S01]  /*15a0*/  USEL UR5, URZ, 0x1, UP0 ;  /* 0x000000013f057887 */ /* 0x000fe20008000000 */
[----:B------:R-:W-:Y:S01]  /*15b0*/  SHF.R.S32.HI R95, RZ, 0x1f, R94 ;  /* 0x0000001fff5f7819 */ /* 0x000fe2000001145e */
[----:B------:R-:W-:Y:S01]  /*15c0*/  UIADD3 UR46, UR41, 0x40, URZ ;  /* 0x00000040292e7890 */ /* 0x000fe2000fffe03f */
[-C--:B--2---:R-:W-:Y:S01]  /*15d0*/  SHF.L.U32 R4, R4, R91.reuse, RZ ;  /* 0x0000005b04047219 */ /* 0x084fe200000006ff */
[----:B------:R-:W-:Y:S01]  /*15e0*/  ULOP3.LUT UR4, UR4, 0x8, URZ, 0xc0, !UPT ;  /* 0x0000000804047892 */ /* 0x000fe2000f8ec03f */
[----:B------:R-:W-:Y:S01]  /*15f0*/  IMAD.WIDE R92, R3, 0x10, R92 ;  /* 0x00000010035c7825 */ /* 0x000fe200078e025c */
[----:B------:R-:W-:Y:S01]  /*1600*/  SHF.L.U32 R91, R6, R91, RZ ;  /* 0x0000005b065b7219 */ /* 0x000fe200000006ff */
[----:B------:R-:W-:Y:S01]  /*1610*/  ULEA UR43, UR43, UR46, 0x3 ;  /* 0x0000002e2b2b7291 */ /* 0x000fe2000f8e183f */
[----:B------:R-:W-:Y:S01]  /*1620*/  LOP3.LUT R99, RZ, R4, RZ, 0x33, !PT ;  /* 0x00000004ff637212 */ /* 0x000fe200078e33ff */
[----:B------:R-:W-:Y:S01]  /*1630*/  IMAD.U32 R103, RZ, RZ, UR5 ;  /* 0x00000005ff677e24 */ /* 0x000fe2000f8e00ff */
[----:B------:R-:W-:Y:S01]  /*1640*/  ULOP3.LUT UR47, UR4, 0x8, URZ, 0x3c, !UPT ;  /* 0x00000008042f7892 */ /* 0x000fe2000f8e3c3f */
[----:B----4-:R-:W-:Y:S01]  /*1650*/  IMAD R96, R5, -0x2, R96 ;  /* 0xfffffffe05607824 */ /* 0x010fe200078e0260 */
[----:B------:R-:W-:Y:S01]  /*1660*/  ULOP3.LUT UR44, UR4, 0x18, URZ, 0x3c, !UPT ;  /* 0x00000018042c7892 */ /* 0x000fe2000f8e3c3f */
[----:B------:R-:W-:-:S02]  /*1670*/  VIADD R100, R100, UR6 ;  /* 0x0000000664647c36 */ /* 0x000fc40008000000 */
[----:B0-----:R-:W-:Y:S01]  /*1680*/  VIADD R97, R97, 0xffffffff ;  /* 0xffffffff61617836 */ /* 0x001fe20000000000 */
[----:B---3--:R-:W-:-:S08]  /*1690*/  SHF.L.U64.HI R98, R10, 0x1, R0 ;  /* 0x000000010a627819 */ /* 0x008fd00000010200 */
.L_x_170:
[----:B------:R-:W-:-:S04]  /*16a0*/  SHF.L.U32 R0, R103, 0x1f, RZ ;  /* 0x0000001f67007819 */ /* 0x000fc800000006ff */
[----:B------:R-:W0:Y:S02]  /*16b0*/  SYNCS.PHASECHK.TRANS64.TRYWAIT P0, [UR43+-0x8], R0 ;  /* 0xfffff800ff0075a7 */ /* 0x000e24000800016b */
[----:B0--3--:R-:W-:Y:S05]  /*16c0*/  @!P0 BRA `(.L_x_19) ;  /* 0x00000054002c8947 */ /* 0x009fea0003800000 */
.L_x_191:
[----:B------:R-:W-:Y:S02]  /*16d0*/  ULDC UR4, c[0x0][0x28c] ;  /* 0x0000a30000047ab9 */ /* 0x000fe40000000800 */
[----:B------:R-:W-:-:S13]  /*16e0*/  ISETP.LT.AND P0, PT, RZ, UR4, PT ;  /* 0x00000004ff007c0c */ /* 0x000fda000bf01270 */
[----:B------:R-:W-:Y:S05]  /*16f0*/  @P0 BRA `(.L_x_20) ;  /* 0x0000000000400947 */ /* 0x000fea0003800000 */
[----:B0-----:R-:W-:Y:S01]  /*1700*/  MOV R0, 0x0 ;  /* 0x0000000000007802 */ /* 0x001fe20000000f00 */
[----:B------:R-:W-:Y:S01]  /*1710*/  ULDC.64 UR4, c[0x4][0x68] ;  /* 0x01001a0000047ab9 */ /* 0x000fe20000000a00 */
[----:B------:R-:W-:Y:S01]  /*1720*/  ULDC.64 UR6, c[0x4][0x8] ;  /* 0x0100020000067ab9 */ /* 0x000fe20000000a00 */
[----:B------:R-:W-:Y:S01]  /*1730*/  IMAD.U32 R4, RZ, RZ, UR4 ;  /* 0x00000004ff047e24 */ /* 0x000fe2000f8e00ff */
[----:B------:R0:W1:Y:S01]  /*1740*/  LDC.64 R14, c[0x4][R0] ;  /* 0x01000000000e7b82 */ /* 0x0000620000000a00 */
[----:B------:R-:W-:Y:S01]  /*1750*/  IMAD.U32 R5, RZ, RZ, UR5 ;  /* 0x00000005ff057e24 */ /* 0x000fe2000f8e00ff */
[----:B------:R-:W-:Y:S01]  /*1760*/  ULDC.64 UR4, c[0x4][0x70] ;  /* 0x01001c0000047ab9 */ /* 0x000fe20000000a00 */
[----:B------:R-:W-:Y:S02]  /*1770*/  IMAD.U32 R10, RZ, RZ, UR6 ;  /* 0x00000006ff0a7e24 */ /* 0x000fe4000f8e00ff */
[----:B------:R-:W-:Y:S02]  /*1780*/  IMAD.U32 R6, RZ, RZ, UR4 ;  /* 0x00000004ff067e24 */ /* 0x000fe4000f8e00ff */
[----:B------:R-:W-:-:S02]  /*1790*/  IMAD.U32 R7, RZ, RZ, UR5 ;  /* 0x00000005ff077e24 */ /* 0x000fc4000f8e00ff */
[----:B------:R-:W-:Y:S02]  /*17a0*/  IMAD.U32 R11, RZ, RZ, UR7 ;  /* 0x00000007ff0b7e24 */ /* 0x000fe4000f8e00ff */
[----:B------:R-:W-:Y:S02]  /*17b0*/  IMAD.MOV.U32 R8, RZ, RZ, 0x1e1 ;  /* 0x000001e1ff087424 */ /* 0x000fe400078e00ff */
[----:B------:R-:W-:Y:S02]  /*17c0*/  IMAD.MOV.U32 R12, RZ, RZ, 0x1 ;  /* 0x00000001ff0c7424 */ /* 0x000fe400078e00ff */
[----:B0-----:R-:W-:-:S07]  /*17d0*/  IMAD.MOV.U32 R13, RZ, RZ, RZ ;  /* 0x000000ffff0d7224 */ /* 0x001fce00078e00ff */
[----:B------:R-:W-:-:S07]  /*17e0*/  LEPC R20, `(.L_x_20) ;  /* 0x000000001014794e */ /* 0x000fce0000000000 */
[----:B-1---5:R-:W-:Y:S05]  /*17f0*/  CALL.ABS.NOINC R14 ;  /* 0x000000000e007343 */ /* 0x022fea0003c00000 */
.L_x_20:
[----:B0-----:R-:W-:-:S04]  /*1800*/  LOP3.LUT R0, R23, 0x1, RZ, 0xfc, !PT ;  /* 0x0000000117007812 */ /* 0x001fc800078efcff */
[----:B------:R-:W-:-:S13]  /*1810*/  ISETP.NE.AND P0, PT, R0, 0x3, PT ;  /* 0x000000030000780c */ /* 0x000fda0003f05270 */
[----:B------:R-:W-:Y:S05]  /*1820*/  @!P0 BRA `(.L_x_21) ;  /* 0x0000000000048947 */ /* 0x000fea0003800000 */
[----:B------:R-:W-:Y:S01]  /*1830*/  BPT.TRAP 0x1 ;  /* 0x000000040000795c */ /* 0x000fe20000300000 */
.L_x_21:
[----:B------:R-:W-:Y:S02]  /*1840*/  IMAD.U32 R3, RZ, RZ, UR38 ;  /* 0x00000026ff037e24 */ /* 0x000fe4000f8e00ff */
[----:B------:R-:W-:-:S03]  /*1850*/  IMAD.U32 R0, RZ, RZ, UR39 ;  /* 0x00000027ff007e24 */ /* 0x000fc6000f8e00ff */
[----:B------:R-:W-:Y:S02]  /*1860*/  LEA R3, R3, UR41, 0x3 ;  /* 0x0000002903037c11 */ /* 0x000fe4000f8e18ff */
[----:B------:R-:W-:-:S04]  /*1870*/  SHF.L.U32 R0, R0, 0x1f, RZ ;  /* 0x0000001f00007819 */ /* 0x000fc800000006ff */
[----:B------:R0:W1:Y:S01]  /*1880*/  SYNCS.PHASECHK.TRANS64.TRYWAIT P1, [R3+URZ], R0 ;  /* 0x00000000030075a7 */ /* 0x000062000802017f */
[----:B------:R-:W-:Y:S05]  /*1890*/  @!P0 BRA `(.L_x_22) ;  /* 0x0000000000048947 */ /* 0x000fea0003800000 */
[----:B------:R-:W-:Y:S01]  /*18a0*/  BPT.TRAP 0x1 ;  /* 0x000000040000795c */ /* 0x000fe20000300000 */
.L_x_22:
[----:B------:R-:W-:-:S05]  /*18b0*/  IMAD.U32 R4, RZ, RZ, UR42 ;  /* 0x0000002aff047e24 */ /* 0x000fca000f8e00ff */
[----:B------:R-:W-:Y:S01]  /*18c0*/  ISETP.GE.AND P2, PT, R4, 0x1, PT ;  /* 0x000000010400780c */ /* 0x000fe20003f46270 */
[----:B-1----:R-:W-:-:S12]  /*18d0*/  @P1 BRA `(.L_x_23) ;  /* 0x0000000000081947 */ /* 0x002fd80003800000 */
[----:B------:R-:W1:Y:S02]  /*18e0*/  SYNCS.PHASECHK.TRANS64.TRYWAIT P1, [R3+URZ], R0 ;  /* 0x00000000030075a7 */ /* 0x000e64000802017f */
[----:B-1----:R-:W-:Y:S05]  /*18f0*/  @!P1 BRA `(.L_x_24) ;  /* 0x0000005000b89947 */ /* 0x002fea0003800000 */
.L_x_23:
[----:B------:R-:W-:Y:S05]  /*1900*/  WARPSYNC.ALL ;  /* 0x0000000000007948 */ /* 0x000fea0003800000 */
[----:B------:R-:W-:Y:S01]  /*1910*/  UIADD3 UR4, UR41, 0x100, URZ ;  /* 0x0000010029047890 */ /* 0x000fe2000fffe03f */
[----:B------:R-:W-:Y:S01]  /*1920*/  WARPGROUP.ARRIVE ;  /* 0x00000000000079c5 */ /* 0x000fe20000000000 */
[----:B------:R-:W-:Y:S02]  /*1930*/  UIADD3 UR5, UR41, 0x6100, URZ ;  /* 0x0000610029057890 */ /* 0x000fe4000fffe03f */
[----:B------:R-:W-:Y:S02]  /*1940*/  USHF.R.U32.HI UR4, URZ, 0x4, UR4 ;  /* 0x000000043f047899 */ /* 0x000fe40008011604 */
[----:B------:R-:W-:-:S02]  /*1950*/  USHF.R.U32.HI UR5, URZ, 0x4, UR5 ;  /* 0x000000043f057899 */ /* 0x000fc40008011605 */
[----:B------:R-:W-:Y:S02]  /*1960*/  ULOP3.LUT UR4, UR4, 0x3fff, URZ, 0xc0, !UPT ;  /* 0x00003fff04047892 */ /* 0x000fe4000f8ec03f */
[----:B------:R-:W-:Y:S02]  /*1970*/  ULOP3.LUT UR5, UR5, 0x3fff, URZ, 0xc0, !UPT ;  /* 0x00003fff05057892 */ /* 0x000fe4000f8ec03f */
[----:B------:R-:W-:Y:S02]  /*1980*/  ULOP3.LUT UR8, UR4, 0x10000, URZ, 0xfc, !UPT ;  /* 0x0001000004087892 */ /* 0x000fe4000f8efc3f */
[----:B------:R-:W-:Y:S02]  /*1990*/  ULOP3.LUT UR9, UR5, 0x10000, URZ, 0xfc, !UPT ;  /* 0x0001000005097892 */ /* 0x000fe4000f8efc3f */
[----:B------:R-:W-:Y:S02]  /*19a0*/  ULEA UR10, UR38, UR8, 0x9 ;  /* 0x00000008260a7291 */ /* 0x000fe4000f8e483f */
[----:B------:R-:W-:Y:S01]  /*19b0*/  ULEA UR11, UR38, UR9, 0xa ;  /* 0x00000009260b7291 */ /* 0x000fe2000f8e503f */
[----:B------:R-:W-:Y:S01]  /*19c0*/  UMOV UR5, 0x40000040 ;  /* 0x4000004000057882 */ /* 0x000fe20000000000 */
[----:B------:R-:W-:-:S03]  /*19d0*/  UMOV UR7, 0x40000040 ;  /* 0x4000004000077882 */ /* 0x000fc60000000000 */
[----:B------:R-:W-:Y:S02]  /*19e0*/  UMOV UR4, UR10 ;  /* 0x0000000a00047c82 */ /* 0x000fe40008000000 */
[----:B------:R-:W-:Y:S02]  /*19f0*/  UMOV UR6, UR11 ;  /* 0x0000000b00067c82 */ /* 0x000fe40008000000 */
[----:B------:R-:W-:Y:S01]  /*1a00*/  IGMMA.64x128x32.S8.S8 R24, gdesc[UR4], RZ, !UPT, gsb0 ;  /* 0x03600000041879f1 */ /* 0x000fe2000c0410ff */
[----:B------:R-:W-:Y:S02]  /*1a10*/  UIADD3 UR4, UR10, 0x2, URZ ;  /* 0x000000020a047890 */ /* 0x000fe4000fffe03f */
[----:B------:R-:W-:Y:S01]  /*1a20*/  UIADD3 UR6, UR11, 0x2, URZ ;  /* 0x000000020b067890 */ /* 0x000fe2000fffe03f */
[----:B------:R-:W-:Y:S01]  /*1a30*/  UMOV UR5, 0x40000040 ;  /* 0x4000004000057882 */ /* 0x000fe20000000000 */
[----:B------:R-:W-:Y:S01]  /*1a40*/  UMOV UR7, 0x40000040 ;  /* 0x4000004000077882 */ /* 0x000fe20000000000 */
[----:B------:R-:W-:-:S02]  /*1a50*/  WARPGROUP.DEPBAR.LE gsb0, 0x0 ;  /* 0x00008000000079c5 */ /* 0x000fc40000010000 */
[----:B------:R-:W-:-:S06]  /*1a60*/  WARPGROUP.ARRIVE ;  /* 0x00000000000079c5 */ /* 0x000fcc0000000000 */
[----:B------:R-:W-:Y:S01]  /*1a70*/  IGMMA.64x128x32.S8.S8 R24, gdesc[UR4], R24, gsb0 ;  /* 0x03600000041879f1 */ /* 0x000fe20008041018 */
[----:B------:R-:W-:Y:S02]  /*1a80*/  UIADD3 UR4, UR10, 0x4, URZ ;  /* 0x000000040a047890 */ /* 0x000fe4000fffe03f */
[----:B------:R-:W-:Y:S01]  /*1a90*/  UIADD3 UR6, UR11, 0x4, URZ ;  /* 0x000000040b067890 */ /* 0x000fe2000fffe03f */
[----:B------:R-:W-:Y:S01]  /*1aa0*/  UMOV UR5, 0x40000040 ;  /* 0x4000004000057882 */ /* 0x000fe20000000000 */
[----:B------:R-:W-:Y:S01]  /*1ab0*/  UMOV UR7, 0x40000040 ;  /* 0x4000004000077882 */ /* 0x000fe20000000000 */
[----:B------:R-:W-:Y:S02]  /*1ac0*/  WARPGROUP.DEPBAR.LE gsb0, 0x0 ;  /* 0x00008000000079c5 */ /* 0x000fe40000010000 */
        /* <DEDUP_REMOVED lines=8> */
[----:B------:R-:W-:Y:S03]  /*1b50*/  IGMMA.64x128x32.S8.S8 R24, gdesc[UR4], R24, gsb0 ;  /* 0x03600000041879f1 */ /* 0x000fe60008041018 */
[----:B------:R-:W-:Y:S02]  /*1b60*/  WARPGROUP.DEPBAR.LE gsb0, 0x0 ;  /* 0x00008000000079c5 */ /* 0x000fe40000010000 */
[----:B------:R-:W-:Y:S05]  /*1b70*/  @!P2 BRA `(.L_x_25) ;  /* 0x000000040014a947 */ /* 0x000fea0003800000 */
[----:B------:R-:W-:Y:S01]  /*1b80*/  UIADD3 UR4, UR38, 0x1, URZ ;  /* 0x0000000126047890 */ /* 0x000fe2000fffe03f */
[----:B01----:R-:W-:Y:S02]  /*1b90*/  IMAD.U32 R0, RZ, RZ, UR42 ;  /* 0x0000002aff007e24 */ /* 0x003fe4000f8e00ff */
[----:B------:R-:W-:Y:S01]  /*1ba0*/  IMAD.U32 R3, RZ, RZ, UR38 ;  /* 0x00000026ff037e24 */ /* 0x000fe2000f8e00ff */
[----:B------:R-:W-:-:S04]  /*1bb0*/  UISETP.NE.AND UP0, UPT, UR4, 0x3, UPT ;  /* 0x000000030400788c */ /* 0x000fc8000bf05270 */
[----:B------:R-:W-:Y:S02]  /*1bc0*/  USEL UR5, URZ, 0x1, UP0 ;  /* 0x000000013f057887 */ /* 0x000fe40008000000 */
[----:B------:R-:W-:Y:S02]  /*1bd0*/  USEL UR10, UR4, URZ, UP0 ;  /* 0x0000003f040a7287 */ /* 0x000fe40008000000 */
[----:B------:R-:W-:-:S06]  /*1be0*/  ULOP3.LUT UR5, UR39, UR5, URZ, 0x3c, !UPT ;  /* 0x0000000527057292 */ /* 0x000fcc000f8e3c3f */
[----:B------:R-:W-:-:S07]  /*1bf0*/  IMAD.U32 R6, RZ, RZ, UR5 ;  /* 0x00000005ff067e24 */ /* 0x000fce000f8e00ff */
.L_x_32:
[----:B------:R-:W-:Y:S05]  /*1c00*/  @!P0 BRA `(.L_x_26) ;  /* 0x0000000000048947 */ /* 0x000fea0003800000 */
[----:B------:R-:W-:Y:S01]  /*1c10*/  BPT.TRAP 0x1 ;  /* 0x000000040000795c */ /* 0x000fe20000300000 */
.L_x_26:
[----:B------:R-:W-:Y:S01]  /*1c20*/  ULEA UR4, UR10, UR41, 0x3 ;  /* 0x000000290a047291 */ /* 0x000fe2000f8e183f */
[----:B------:R-:W-:-:S08]  /*1c30*/  SHF.L.U32 R4, R6, 0x1f, RZ ;  /* 0x0000001f06047819 */ /* 0x000fd000000006ff */
[----:B------:R0:W1:Y:S01]  /*1c40*/  SYNCS.PHASECHK.TRANS64.TRYWAIT P1, [UR4], R4 ;  /* 0x00000004ff0075a7 */ /* 0x0000620008020144 */
[----:B------:R-:W-:Y:S05]  /*1c50*/  @!P0 BRA `(.L_x_27) ;  /* 0x0000000000048947 */ /* 0x000fea0003800000 */
[----:B------:R-:W-:Y:S01]  /*1c60*/  BPT.TRAP 0x1 ;  /* 0x000000040000795c */ /* 0x000fe20000300000 */
.L_x_27:
[----:B-1----:R-:W-:Y:S05]  /*1c70*/  @P1 BRA `(.L_x_28) ;  /* 0x0000000000081947 */ /* 0x002fea0003800000 */
[----:B------:R-:W1:Y:S02]  /*1c80*/  SYNCS.PHASECHK.TRANS64.TRYWAIT P1, [UR4], R4 ;  /* 0x00000004ff0075a7 */ /* 0x000e640008020144 */
[----:B-1----:R-:W-:Y:S05]  /*1c90*/  @!P1 BRA `(.L_x_29) ;  /* 0x0000004c00e49947 */ /* 0x002fea0003800000 */
.L_x_28:
[----:B------:R-:W-:Y:S01]  /*1ca0*/  ULEA UR11, UR10, UR8, 0x9 ;  /* 0x000000080a0b7291 */ /* 0x000fe2000f8e483f */
[----:B------:R-:W-:Y:S01]  /*1cb0*/  WARPGROUP.ARRIVE ;  /* 0x00000000000079c5 */ /* 0x000fe20000000000 */
[----:B------:R-:W-:Y:S01]  /*1cc0*/  ULEA UR12, UR10, UR9, 0xa ;  /* 0x000000090a0c7291 */ /* 0x000fe2000f8e503f */
[----:B------:R-:W-:Y:S01]  /*1cd0*/  UMOV UR5, 0x40000040 ;  /* 0x4000004000057882 */ /* 0x000fe20000000000 */
[----:B------:R-:W-:-:S03]  /*1ce0*/  UMOV UR7, 0x40000040 ;  /* 0x4000004000077882 */ /* 0x000fc60000000000 */
[----:B------:R-:W-:Y:S02]  /*1cf0*/  UMOV UR4, UR11 ;  /* 0x0000000b00047c82 */ /* 0x000fe40008000000 */
[----:B------:R-:W-:Y:S02]  /*1d00*/  UMOV UR6, UR12 ;  /* 0x0000000c00067c82 */ /* 0x000fe40008000000 */
[----:B------:R-:W-:Y:S01]  /*1d10*/  IGMMA.64x128x32.S8.S8 R24, gdesc[UR4], R24, gsb0 ;  /* 0x03600000041879f1 */ /* 0x000fe20008041018 */
        /* <DEDUP_REMOVED lines=23> */
[----:B------:R-:W-:Y:S01]  /*1e90*/  BPT.TRAP 0x1 ;  /* 0x000000040000795c */ /* 0x000fe20000300000 */
.L_x_30:
[----:B------:R-:W-:-:S13]  /*1ea0*/  ISETP.NE.AND P1, PT, R102, RZ, PT ;  /* 0x000000ff6600720c */ /* 0x000fda0003f25270 */
[----:B01----:R-:W-:-:S05]  /*1eb0*/  @P1 LEA R4, R3, UR41, 0x3 ;  /* 0x0000002903041c11 */ /* 0x003fca000f8e18ff */
[----:B------:R-:W-:-:S05]  /*1ec0*/  @P1 VIADD R5, R4, 0x18 ;  /* 0x0000001804051836 */ /* 0x000fca0000000000 */
[----:B------:R-:W-:-:S04]  /*1ed0*/  @P1 PRMT R5, R88, 0x654, R5 ;  /* 0x0000065458051816 */ /* 0x000fc80000000005 */
[----:B------:R0:W-:Y:S01]  /*1ee0*/  @P1 SYNCS.ARRIVE.TRANS64.RED.A1T0 RZ, [R5+URZ], RZ ;  /* 0x000000ff05ff19a7 */ /* 0x0001e2000810043f */
[----:B------:R-:W-:-:S13]  /*1ef0*/  ISETP.GT.U32.AND P1, PT, R23, 0x1, PT ;  /* 0x000000011700780c */ /* 0x000fda0003f24070 */
[----:B0-----:R-:W-:Y:S05]  /*1f00*/  @P1 BRA `(.L_x_31) ;  /* 0x0000000000041947 */ /* 0x001fea0003800000 */
[----:B------:R-:W-:Y:S01]  /*1f10*/  BPT.TRAP 0x1 ;  /* 0x000000040000795c */ /* 0x000fe20000300000 */
.L_x_31:
[----:B------:R-:W-:Y:S01]  /*1f20*/  UIADD3 UR10, UR10, 0x1, URZ ;  /* 0x000000010a0a7890 */ /* 0x000fe2000fffe03f */
[C---:B------:R-:W-:Y:S01]  /*1f30*/  ISETP.GT.AND P2, PT, R0.reuse, 0x1, PT ;  /* 0x000000010000780c */ /* 0x040fe20003f44270 */
[----:B------:R-:W-:Y:S02]  /*1f40*/  VIADD R3, R3, 0x1 ;  /* 0x0000000103037836 */ /* 0x000fe40000000000 */
[----:B------:R-:W-:Y:S01]  /*1f50*/  UISETP.NE.AND UP0, UPT, UR10, 0x3, UPT ;  /* 0x000000030a00788c */ /* 0x000fe2000bf05270 */
[----:B------:R-:W-:Y:S02]  /*1f60*/  VIADD R0, R0, 0xffffffff ;  /* 0xffffffff00007836 */ /* 0x000fe40000000000 */
[C---:B------:R-:W-:Y:S01]  /*1f70*/  ISETP.NE.AND P1, PT, R3.reuse, 0x3, PT ;  /* 0x000000030300780c */ /* 0x040fe20003f25270 */
[----:B------:R-:W-:Y:S02]  /*1f80*/  USEL UR4, URZ, 0x1, UP0 ;  /* 0x000000013f047887 */ /* 0x000fe40008000000 */
[----:B------:R-:W-:Y:S01]  /*1f90*/  USEL UR10, UR10, URZ, UP0 ;  /* 0x0000003f0a0a7287 */ /* 0x000fe20008000000 */
[----:B------:R-:W-:-:S03]  /*1fa0*/  SEL R3, R3, RZ, P1 ;  /* 0x000000ff03037207 */ /* 0x000fc60000800000 */
[----:B------:R-:W-:Y:S01]  /*1fb0*/  LOP3.LUT R6, R6, UR4, RZ, 0x3c, !PT ;  /* 0x0000000406067c12 */ /* 0x000fe2000f8e3cff */
[----:B------:R-:W-:Y:S07]  /*1fc0*/  @P2 BRA `(.L_x_32) ;  /* 0xfffffffc000c2947 */ /* 0x000fee000383ffff */
.L_x_25:
[----:B01----:R-:W0:Y:S01]  /*1fd0*/  LDC R0, c[0x0][0x28c] ;  /* 0x0000a300ff007b82 */ /* 0x003e220000000800 */
[----:B------:R-:W-:-:S04]  /*1fe0*/  IMAD.U32 R3, RZ, RZ, UR47 ;  /* 0x0000002fff037e24 */ /* 0x000fc8000f8e00ff */
[----:B------:R1:W-:Y:S01]  /*1ff0*/  SYNCS.ARRIVE.TRANS64.A1T0 RZ, [R3+UR46], RZ ;  /* 0x000000ff03ff79a7 */ /* 0x0003e2000810002e */
[----:B0-----:R-:W-:-:S13]  /*2000*/  ISETP.GE.AND P1, PT, R0, 0x1, PT ;  /* 0x000000010000780c */ /* 0x001fda0003f26270 */
[----:B-1----:R-:W-:Y:S05]  /*2010*/  @!P1 BRA `(.L_x_33) ;  /* 0x0000000000449947 */ /* 0x002fea0003800000 */
[----:B------:R-:W-:Y:S05]  /*2020*/  @!P0 BRA `(.L_x_34) ;  /* 0x0000000000048947 */ /* 0x000fea0003800000 */
[----:B------:R-:W-:Y:S01]  /*2030*/  BPT.TRAP 0x1 ;  /* 0x000000040000795c */ /* 0x000fe20000300000 */
.L_x_34:
[----:B------:R-:W-:-:S13]  /*2040*/  ISETP.NE.AND P0, PT, R102, RZ, PT ;  /* 0x000000ff6600720c */ /* 0x000fda0003f05270 */
[----:B------:R-:W-:-:S05]  /*2050*/  VOTEU.ANY UP0, P0 ;  /* 0x00000000003f7886 */ /* 0x000fca0000000100 */
[----:B------:R-:W-:-:S06]  /*2060*/  @UP0 UIADD3 UR4, UR38, UR42, URZ ;  /* 0x0000002a26040290 */ /* 0x000fcc000fffe03f */
[----:B------:R-:W-:Y:S02]  /*2070*/  IMAD.U32 R4, RZ, RZ, UR4 ;  /* 0x00000004ff047e24 */ /* 0x000fe4000f8e00ff */
[----:B------:R-:W-:Y:S02]  /*2080*/  IMAD.U32 R3, RZ, RZ, UR4 ;  /* 0x00000004ff037e24 */ /* 0x000fe4000f8e00ff */
[----:B------:R-:W-:-:S05]  /*2090*/  @P0 IMAD.WIDE.U32 R4, R4, -0x55555555, RZ ;  /* 0xaaaaaaab04040825 */ /* 0x000fca00078e00ff */
[----:B------:R-:W-:-:S05]  /*20a0*/  @P0 SHF.R.U32.HI R0, RZ, 0x1, R5 ;  /* 0x00000001ff000819 */ /* 0x000fca0000011605 */
[----:B------:R-:W-:-:S05]  /*20b0*/  @P0 IMAD R0, R0, -0x3, R3 ;  /* 0xfffffffd00000824 */ /* 0x000fca00078e0203 */
[----:B------:R-:W-:-:S05]  /*20c0*/  @P0 LEA R0, R0, UR41, 0x3 ;  /* 0x0000002900000c11 */ /* 0x000fca000f8e18ff */
[----:B------:R-:W-:-:S05]  /*20d0*/  @P0 VIADD R3, R0, 0x18 ;  /* 0x0000001800030836 */ /* 0x000fca0000000000 */
[----:B------:R-:W-:-:S04]  /*20e0*/  @P0 PRMT R3, R88, 0x654, R3 ;  /* 0x0000065458030816 */ /* 0x000fc80000000003 */
[----:B------:R0:W-:Y:S01]  /*20f0*/  @P0 SYNCS.ARRIVE.TRANS64.RED.A1T0 RZ, [R3+URZ], RZ ;  /* 0x000000ff03ff09a7 */ /* 0x0001e2000810043f */
[----:B------:R-:W-:-:S13]  /*2100*/  ISETP.GT.U32.AND P0, PT, R23, 0x1, PT ;  /* 0x000000011700780c */ /* 0x000fda0003f04070 */
[----:B0-----:R-:W-:Y:S05]  /*2110*/  @P0 BRA `(.L_x_33) ;  /* 0x0000000000040947 */ /* 0x001fea0003800000 */
[----:B------:R-:W-:Y:S01]  /*2120*/  BPT.TRAP 0x1 ;  /* 0x000000040000795c */ /* 0x000fe20000300000 */
.L_x_33:
[----:B------:R-:W-:Y:S01]  /*2130*/  SHF.L.U32 R0, R103, 0x1f, RZ ;  /* 0x0000001f67007819 */ /* 0x000fe200000006ff */
[----:B------:R-:W-:Y:S01]  /*2140*/  UIADD3 UR38, UR38, UR45, URZ ;  /* 0x0000002d26267290 */ /* 0x000fe2000fffe03f */
[----:B------:R-:W-:Y:S01]  /*2150*/  IMAD.SHL.U32 R3, R22, 0x40, RZ ;  /* 0x0000004016037824 */ /* 0x000fe200078e00ff */
[----:B------:R-:W-:Y:S01]  /*2160*/  UISETP.GE.U32.AND UP1, UPT, UR45, 0x3, UPT ;  /* 0x000000032d00788c */ /* 0x000fe2000bf26070 */
[----:B------:R-:W0:Y:S01]  /*2170*/  SYNCS.PHASECHK.TRANS64.TRYWAIT P0, [UR43+0x8], R0 ;  /* 0x00000800ff0075a7 */ /* 0x000e22000800016b */
[----:B------:R-:W-:-:S04]  /*2180*/  UISETP.GT.U32.AND UP0, UPT, UR38, 0x2, UPT ;  /* 0x000000022600788c */ /* 0x000fc8000bf04070 */
[----:B------:R-:W-:-:S04]  /*2190*/  UISETP.LT.U32.AND UP0, UPT, UR45, 0x3, UP0 ;  /* 0x000000032d00788c */ /* 0x000fc80008701070 */
[----:B------:R-:W-:Y:S02]  /*21a0*/  USEL UR6, URZ, 0x1, !UP0 ;  /* 0x000000013f067887 */ /* 0x000fe4000c000000 */
[----:B------:R-:W-:Y:S02]  /*21b0*/  @UP1 UIMAD.WIDE.U32 UR4, UR38, -0x55555555, URZ ;  /* 0xaaaaaaab260418a5 */ /* 0x000fe4000f8e003f */
[----:B------:R-:W-:Y:S02]  /*21c0*/  ULOP3.LUT UR39, UR39, UR6, URZ, 0x3c, !UPT ;  /* 0x0000000627277292 */ /* 0x000fe4000f8e3c3f */
[----:B------:R-:W-:-:S04]  /*21d0*/  @UP1 USHF.R.U32.HI UR4, URZ, 0x1, UR5 ;  /* 0x000000013f041899 */ /* 0x000fc80008011605 */
[----:B------:R-:W-:Y:S01]  /*21e0*/  @UP1 ULOP3.LUT UR39, UR39, 0x1, UR4, 0x78, !UPT ;  /* 0x0000000127271892 */ /* 0x000fe2000f8e7804 */
[----:B0-----:R-:W-:Y:S11]  /*21f0*/  @!P0 BRA `(.L_x_35) ;  /* 0x0000004800a48947 */ /* 0x001ff60003800000 */
.L_x_192:
[----:B------:R-:W-:Y:S01]  /*2200*/  ULDC UR4, c[0x0][0x284] ;  /* 0x0000a10000047ab9 */ /* 0x000fe20000000800 */
[----:B------:R-:W-:Y:S01]  /*2210*/  IMAD.SHL.U32 R13, R19, 0x80, RZ ;  /* 0x00000080130d7824 */ /* 0x000fe200078e00ff */
[----:B------:R-:W-:Y:S01]  /*2220*/  ISETP.GE.AND P0, PT, R3, UR4, PT ;  /* 0x0000000403007c0c */ /* 0x000fe2000bf06270 */
[----:B------:R-:W-:-:S03]  /*2230*/  ULDC UR4, c[0x0][0x288] ;  /* 0x0000a20000047ab9 */ /* 0x000fc60000000800 */
[----:B------:R-:W-:-:S13]  /*2240*/  ISETP.GE.OR P0, PT, R13, UR4, P0 ;  /* 0x000000040d007c0c */ /* 0x000fda0008706670 */
[----:B------:R-:W-:Y:S05]  /*2250*/  @P0 BRA `(.L_x_36) ;  /* 0x0000003000c80947 */ /* 0x000fea0003800000 */
[----:B------:R-:W1:Y:S01]  /*2260*/  LDC.64 R8, c[0x0][0x5c8] ;  /* 0x00017200ff087b82 */ /* 0x000e620000000a00 */
[----:B------:R-:W-:Y:S01]  /*2270*/  SHF.R.S32.HI R11, RZ, 0x1f, R18 ;  /* 0x0000001fff0b7819 */ /* 0x000fe20000011412 */
[----:B------:R-:W-:Y:S01]  /*2280*/  ULDC.64 UR4, c[0x0][0x5d0] ;  /* 0x0001740000047ab9 */ /* 0x000fe20000000a00 */
[----:B------:R-:W-:Y:S01]  /*2290*/  SHF.R.S32.HI R10, RZ, 0x1f, R13 ;  /* 0x0000001fff0a7819 */ /* 0x000fe2000001140d */
[----:B0-----:R-:W-:Y:S01]  /*22a0*/  IMAD.WIDE.U32 R4, R18, UR4, R94 ;  /* 0x0000000412047c25 */ /* 0x001fe2000f8e005e */
[----:B------:R-:W-:Y:S03]  /*22b0*/  BSSY B0, `(.L_x_36) ;  /* 0x000032c000007945 */ /* 0x000fe60003800000 */
[----:B------:R-:W-:Y:S01]  /*22c0*/  IMAD R7, R11, UR4, RZ ;  /* 0x000000040b077c24 */ /* 0x000fe2000f8e02ff */
[----:B------:R-:W-:Y:S01]  /*22d0*/  IADD3 R4, P0, R13, R4, RZ ;  /* 0x000000040d047210 */ /* 0x000fe20007f1e0ff */
[----:B------:R-:W-:-:S04]  /*22e0*/  IMAD.WIDE R14, R22, 0x40, R92 ;  /* 0x00000040160e7825 */ /* 0x000fc800078e025c */
[----:B------:R-:W-:Y:S01]  /*22f0*/  IMAD R7, R18, UR5, R7 ;  /* 0x0000000512077c24 */ /* 0x000fe2000f8e0207 */
[----:B------:R-:W-:Y:S01]  /*2300*/  ULDC.64 UR4, c[0x0][0x5c0] ;  /* 0x0001700000047ab9 */ /* 0x000fe20000000a00 */
[----:B------:R-:W-:Y:S02]  /*2310*/  IMAD.IADD R20, R100, 0x1, -R3 ;  /* 0x0000000164147824 */ /* 0x000fe400078e0a03 */
[----:B------:R-:W-:Y:S01]  /*2320*/  IMAD.IADD R19, R96, 0x1, -R13 ;  /* 0x0000000160137824 */ /* 0x000fe200078e0a0d */
[----:B------:R-:W-:Y:S01]  /*2330*/  IADD3.X R5, R10, R5, R7, P0, !PT ;  /* 0x000000050a057210 */ /* 0x000fe200007fe407 */
[-C--:B-1----:R-:W-:Y:S02]  /*2340*/  IMAD R0, R15, R8.reuse, RZ ;  /* 0x000000080f007224 */ /* 0x082fe400078e02ff */
[----:B------:R-:W-:-:S04]  /*2350*/  IMAD.WIDE.U32 R4, R14, R8, R4 ;  /* 0x000000080e047225 */ /* 0x000fc800078e0004 */
[----:B------:R-:W-:Y:S01]  /*2360*/  IMAD R7, R14, R9, R0 ;  /* 0x000000090e077224 */ /* 0x000fe200078e0200 */
[----:B------:R-:W-:-:S04]  /*2370*/  IADD3 R4, P0, R4, UR4, RZ ;  /* 0x0000000404047c10 */ /* 0x000fc8000ff1e0ff */
[----:B------:R-:W-:Y:S02]  /*2380*/  IADD3.X R5, R5, UR5, R7, P0, !PT ;  /* 0x0000000505057c10 */ /* 0x000fe400087fe407 */
[----:B-----5:R-:W-:Y:S02]  /*2390*/  ISETP.NE.AND P0, PT, R90, RZ, PT ;  /* 0x000000ff5a00720c */ /* 0x020fe40003f05270 */
[----:B------:R-:W-:-:S04]  /*23a0*/  LEA R6, P1, R8, R4, 0x3 ;  /* 0x0000000408067211 */ /* 0x000fc800078218ff */
[----:B------:R-:W-:-:S07]  /*23b0*/  LEA.HI.X R7, R8, R5, R9, 0x3, P1 ;  /* 0x0000000508077211 */ /* 0x000fce00008f1c09 */
[----:B------:R-:W-:Y:S05]  /*23c0*/  @!P0 BRA `(.L_x_37) ;  /* 0x0000002400608947 */ /* 0x000fea0003800000 */
[----:B------:R-:W0:Y:S01]  /*23d0*/  LDC.64 R104, c[0x0][0x5b0] ;  /* 0x00016c00ff687b82 */ /* 0x000e220000000a00 */
[----:B------:R-:W-:Y:S01]  /*23e0*/  ULDC.64 UR4, c[0x0][0x5b8] ;  /* 0x00016e0000047ab9 */ /* 0x000fe20000000a00 */
[----:B------:R-:W-:Y:S01]  /*23f0*/  ISETP.GE.AND P1, PT, R20, 0x1, PT ;  /* 0x000000011400780c */ /* 0x000fe20003f26270 */
[C---:B------:R-:W-:Y:S01]  /*2400*/  IMAD.WIDE.U32 R8, R18.reuse, UR4, R94 ;  /* 0x0000000412087c25 */ /* 0x040fe2000f8e005e */
[----:B------:R-:W-:Y:S02]  /*2410*/  BSSY B1, `(.L_x_38) ;  /* 0x000000e000017945 */ /* 0x000fe40003800000 */
[----:B------:R-:W-:Y:S01]  /*2420*/  ISETP.LT.OR P2, PT, R19, 0x1, !P1 ;  /* 0x000000011300780c */ /* 0x000fe20004f41670 */
[----:B------:R-:W-:Y:S01]  /*2430*/  IMAD R3, R11, UR4, RZ ;  /* 0x000000040b037c24 */ /* 0x000fe2000f8e02ff */
[----:B------:R-:W1:Y:S01]  /*2440*/  LDC.64 R106, c[0x0][0x5a8] ;  /* 0x00016a00ff6a7b82 */ /* 0x000e620000000a00 */
[----:B------:R-:W-:Y:S02]  /*2450*/  IADD3 R12, P0, R13, R8, RZ ;  /* 0x000000080d0c7210 */ /* 0x000fe40007f1e0ff */
[----:B------:R-:W-:-:S05]  /*2460*/  IMAD R3, R18, UR5, R3 ;  /* 0x0000000512037c24 */ /* 0x000fca000f8e0203 */
[----:B------:R-:W-:Y:S01]  /*2470*/  IADD3.X R13, R10, R9, R3, P0, !PT ;  /* 0x000000090a0d7210 */ /* 0x000fe200007fe403 */
[-C--:B0-----:R-:W-:Y:S02]  /*2480*/  IMAD R0, R15, R104.reuse, RZ ;  /* 0x000000680f007224 */ /* 0x081fe400078e02ff */
[----:B------:R-:W-:-:S04]  /*2490*/  IMAD.WIDE.U32 R8, R14, R104, R12 ;  /* 0x000000680e087225 */ /* 0x000fc800078e000c */
[----:B------:R-:W-:Y:S01]  /*24a0*/  IMAD R21, R14, R105, R0 ;  /* 0x000000690e157224 */ /* 0x000fe200078e0200 */
[----:B-1----:R-:W-:-:S04]  /*24b0*/  IADD3 R8, P0, R8, R106, RZ ;  /* 0x0000006a08087210 */ /* 0x002fc80007f1e0ff */
[----:B------:R-:W-:Y:S01]  /*24c0*/  IADD3.X R9, R107, R9, R21, P0, !PT ;  /* 0x000000096b097210 */ /* 0x000fe200007fe415 */
[----:B------:R-:W-:Y:S08]  /*24d0*/  @P2 BRA `(.L_x_39) ;  /* 0x0000000000042947 */ /* 0x000ff00003800000 */
[----:B------:R0:W5:Y:S02]  /*24e0*/  LDG.E.U8 R101, desc[UR36][R8.64] ;  /* 0x0000002408657981 */ /* 0x000164000c1e1100 */
.L_x_39:
[----:B------:R-:W-:Y:S05]  /*24f0*/  BSYNC B1 ;  /* 0x0000000000017941 */ /* 0x000fea0003800000 */
.L_x_38:
[----:B-----5:R-:W-:Y:S01]  /*2500*/  LOP3.LUT R0, R101, 0xffff, RZ, 0xc0, !PT ;  /* 0x0000ffff65007812 */ /* 0x020fe200078ec0ff */
[C---:B------:R-:W-:Y:S01]  /*2510*/  IMAD.SHL.U32 R10, R104.reuse, 0x8, RZ ;  /* 0x00000008680a7824 */ /* 0x040fe200078e00ff */
[----:B------:R-:W-:Y:S01]  /*2520*/  SHF.L.U64.HI R11, R104, 0x3, R105 ;  /* 0x00000003680b7819 */ /* 0x000fe20000010269 */
[----:B------:R-:W-:Y:S01]  /*2530*/  BSSY B1, `(.L_x_40) ;  /* 0x000000e000017945 */ /* 0x000fe20003800000 */
[----:B------:R-:W-:Y:S02]  /*2540*/  PRMT R3, R0, 0x8880, RZ ;  /* 0x0000888000037816 */ /* 0x000fe400000000ff */
[----:B------:R-:W-:Y:S01]  /*2550*/  ISETP.GE.AND P0, PT, R20, 0x9, PT ;  /* 0x000000091400780c */ /* 0x000fe20003f06270 */
[----:B------:R-:W-:-:S04]  /*2560*/  IMAD.WIDE.U32 R10, R14, R104, R10 ;  /* 0x000000680e0a7225 */ /* 0x000fc800078e000a */
[----:B------:R-:W-:Y:S01]  /*2570*/  IMAD R0, R3, R90, RZ ;  /* 0x0000005a03007224 */ /* 0x000fe200078e02ff */
[----:B------:R-:W-:Y:S01]  /*2580*/  IADD3 R10, P3, P4, R12, R106, R10 ;  /* 0x0000006a0c0a7210 */ /* 0x000fe20007c7e00a */
[----:B------:R-:W-:Y:S02]  /*2590*/  IMAD.IADD R14, R21, 0x1, R11 ;  /* 0x00000001150e7824 */ /* 0x000fe400078e020b */
[----:B------:R-:W-:-:S05]  /*25a0*/  @!P2 IMAD R3, R24, R89, R0 ;  /* 0x000000591803a224 */ /* 0x000fca00078e0200 */
[----:B------:R1:W-:Y:S01]  /*25b0*/  @!P2 STG.E.U8 desc[UR36][R4.64], R3 ;  /* 0x000000030400a986 */ /* 0x0003e2000c101124 */
[----:B------:R-:W-:-:S13]  /*25c0*/  ISETP.LT.OR P2, PT, R19, 0x2, !P1 ;  /* 0x000000021300780c */ /* 0x000fda0004f41670 */
[----:B-1----:R-:W-:Y:S05]  /*25d0*/  @P2 BRA `(.L_x_41) ;  /* 0x00000000000c2947 */ /* 0x002fea0003800000 */
[----:B------:R-:W2:Y:S02]  /*25e0*/  LDG.E.U8 R101, desc[UR36][R8.64+0x1] ;  /* 0x0000012408657981 */ /* 0x000ea4000c1e1100 */
[----:B--2---:R-:W-:-:S05]  /*25f0*/  PRMT R3, R101, 0x8880, RZ ;  /* 0x0000888065037816 */ /* 0x004fca00000000ff */
[----:B------:R-:W-:-:S07]  /*2600*/  IMAD R0, R3, R90, RZ ;  /* 0x0000005a03007224 */ /* 0x000fce00078e02ff */
.L_x_41:
[----:B------:R-:W-:Y:S05]  /*2610*/  BSYNC B1 ;  /* 0x0000000000017941 */ /* 0x000fea0003800000 */
.L_x_40:
[----:B------:R-:W-:Y:S01]  /*2620*/  IADD3.X R11, R13, R107, R14, P3, P4 ;  /* 0x0000006b0d0b7210 */ /* 0x000fe20001fe840e */
[----:B------:R-:W-:Y:S01]  /*2630*/  @!P2 IMAD R25, R25, R89, R0 ;  /* 0x000000591919a224 */ /* 0x000fe200078e0200 */
[C---:B------:R-:W-:Y:S01]  /*2640*/  ISETP.LT.OR P3, PT, R19.reuse, 0x1, !P0 ;  /* 0x000000011300780c */ /* 0x040fe20004761670 */
[----:B------:R-:W-:Y:S01]  /*2650*/  BSSY B1, `(.L_x_42) ;  /* 0x0000008000017945 */ /* 0x000fe20003800000 */
[C---:B------:R-:W-:Y:S02]  /*2660*/  ISETP.LT.OR P4, PT, R19.reuse, 0x9, !P1 ;  /* 0x000000091300780c */ /* 0x040fe40004f81670 */
[----:B------:R1:W-:Y:S01]  /*2670*/  @!P2 STG.E.U8 desc[UR36][R4.64+0x1], R25 ;  /* 0x000001190400a986 */ /* 0x0003e2000c101124 */
[----:B------:R-:W-:-:S08]  /*2680*/  ISETP.LT.OR P2, PT, R19, 0x2, !P0 ;  /* 0x000000021300780c */ /* 0x000fd00004741670 */
[----:B------:R-:W-:Y:S05]  /*2690*/  @P3 BRA `(.L_x_43) ;  /* 0x00000000000c3947 */ /* 0x000fea0003800000 */
[----:B------:R-:W2:Y:S02]  /*26a0*/  LDG.E.U8 R101, desc[UR36][R10.64] ;  /* 0x000000240a657981 */ /* 0x000ea4000c1e1100 */
[----:B--2---:R-:W-:-:S05]  /*26b0*/  PRMT R3, R101, 0x8880, RZ ;  /* 0x0000888065037816 */ /* 0x004fca00000000ff */
[----:B------:R-:W-:-:S07]  /*26c0*/  IMAD R0, R3, R90, RZ ;  /* 0x0000005a03007224 */ /* 0x000fce00078e02ff */
.L_x_43:
[----:B------:R-:W-:Y:S05]  /*26d0*/  BSYNC B1 ;  /* 0x0000000000017941 */ /* 0x000fea0003800000 */
.L_x_42:
[----:B------:R-:W-:Y:S01]  /*26e0*/  @!P3 IMAD R3, R26, R89, R0 ;  /* 0x000000591a03b224 */ /* 0x000fe200078e0200 */
[----:B------:R-:W-:Y:S04]  /*26f0*/  BSSY B1, `(.L_x_44) ;  /* 0x0000006000017945 */ /* 0x000fe80003800000 */
[----:B------:R2:W-:Y:S01]  /*2700*/  @!P3 STG.E.U8 desc[UR36][R6.64], R3 ;  /* 0x000000030600b986 */ /* 0x0005e2000c101124 */
[----:B------:R-:W-:Y:S05]  /*2710*/  @P2 BRA `(.L_x_45) ;  /* 0x00000000000c2947 */ /* 0x000fea0003800000 */
[----:B------:R-:W2:Y:S02]  /*2720*/  LDG.E.U8 R101, desc[UR36][R10.64+0x1] ;  /* 0x000001240a657981 */ /* 0x000ea4000c1e1100 */
[----:B--2---:R-:W-:-:S05]  /*2730*/  PRMT R3, R101, 0x8880, RZ ;  /* 0x0000888065037816 */ /* 0x004fca00000000ff */
[----:B------:R-:W-:-:S07]  /*2740*/  IMAD R0, R3, R90, RZ ;  /* 0x0000005a03007224 */ /* 0x000fce00078e02ff */
.L_x_45:
[----:B------:R-:W-:Y:S05]  /*2750*/  BSYNC B1 ;  /* 0x0000000000017941 */ /* 0x000fea0003800000 */
.L_x_44:
[----:B------:R-:W-:Y:S01]  /*2760*/  @!P2 IMAD R27, R27, R89, R0 ;  /* 0x000000591b1ba224 */ /* 0x000fe200078e0200 */
[----:B------:R-:W-:Y:S04]  /*2770*/  BSSY B1, `(.L_x_46) ;  /* 0x0000006000017945 */ /* 0x000fe80003800000 */
[----:B------:R3:W-:Y:S01]  /*2780*/  @!P2 STG.E.U8 desc[UR36][R6.64+0x1], R27 ;  /* 0x0000011b0600a986 */ /* 0x0007e2000c101124 */
[----:B------:R-:W-:Y:S05]  /*2790*/  @P4 BRA `(.L_x_47) ;  /* 0x00000000000c4947 */ /* 0x000fea0003800000 */
[----:B------:R-:W2:Y:S02]  /*27a0*/  LDG.E.U8 R101, desc[UR36][R8.64+0x8] ;  /* 0x0000082408657981 */ /* 0x000ea4000c1e1100 */
[----:B--2---:R-:W-:-:S05]  /*27b0*/  PRMT R3, R101, 0x8880, RZ ;  /* 0x0000888065037816 */ /* 0x004fca00000000ff */
[----:B------:R-:W-:-:S07]  /*27c0*/  IMAD R0, R3, R90, RZ ;  /* 0x0000005a03007224 */ /* 0x000fce00078e02ff */
.L_x_47:
[----:B------:R-:W-:Y:S05]  /*27d0*/  BSYNC B1 ;  /* 0x0000000000017941 */ /* 0x000fea0003800000 */
.L_x_46:
[C---:B------:R-:W-:Y:S01]  /*27e0*/  ISETP.LT.OR P2, PT, R19.reuse, 0xa, !P1 ;  /* 0x0000000a1300780c */ /* 0x040fe20004f41670 */
[----:B--2---:R-:W-:Y:S01]  /*27f0*/  @!P4 IMAD R3, R28, R89, R0 ;  /* 0x000000591c03c224 */ /* 0x004fe200078e0200 */
[----:B------:R-:W-:Y:S01]  /*2800*/  BSSY B1, `(.L_x_48) ;  /* 0x0000008000017945 */ /* 0x000fe20003800000 */
[----:B------:R-:W-:-:S03]  /*2810*/  ISETP.LT.OR P3, PT, R19, 0x9, !P0 ;  /* 0x000000091300780c */ /* 0x000fc60004761670 */
[----:B------:R2:W-:Y:S01]  /*2820*/  @!P4 STG.E.U8 desc[UR36][R4.64+0x8], R3 ;  /* 0x000008030400c986 */ /* 0x0005e2000c101124 */
[----:B------:R-:W-:-:S06]  /*2830*/  ISETP.LT.OR P4, PT, R19, 0xa, !P0 ;  /* 0x0000000a1300780c */ /* 0x000fcc0004781670 */
[----:B------:R-:W-:Y:S07]  /*2840*/  @P2 BRA `(.L_x_49) ;  /* 0x00000000000c2947 */ /* 0x000fee0003800000 */
[----:B------:R-:W2:Y:S02]  /*2850*/  LDG.E.U8 R101, desc[UR36][R8.64+0x9] ;  /* 0x0000092408657981 */ /* 0x000ea4000c1e1100 */
[----:B--2---:R-:W-:-:S05]  /*2860*/  PRMT R3, R101, 0x8880, RZ ;  /* 0x0000888065037816 */ /* 0x004fca00000000ff */
[----:B------:R-:W-:-:S07]  /*2870*/  IMAD R0, R3, R90, RZ ;  /* 0x0000005a03007224 */ /* 0x000fce00078e02ff */
.L_x_49:
[----:B------:R-:W-:Y:S05]  /*2880*/  BSYNC B1 ;  /* 0x0000000000017941 */ /* 0x000fea0003800000 */
.L_x_48:
[----:B------:R-:W-:Y:S01]  /*2890*/  @!P2 IMAD R29, R29, R89, R0 ;  /* 0x000000591d1da224 */ /* 0x000fe200078e0200 */
[----:B------:R-:W-:Y:S04]  /*28a0*/  BSSY B1, `(.L_x_50) ;  /* 0x0000006000017945 */ /* 0x000fe80003800000 */
[----:B------:R4:W-:Y:S01]  /*28b0*/  @!P2 STG.E.U8 desc[UR36][R4.64+0x9], R29 ;  /* 0x0000091d0400a986 */ /* 0x0009e2000c101124 */
[----:B------:R-:W-:Y:S05]  /*28c0*/  @P3 BRA `(.L_x_51) ;  /* 0x00000000000c3947 */ /* 0x000fea0003800000 */
[----:B------:R-:W2:Y:S02]  /*28d0*/  LDG.E.U8 R101, desc[UR36][R10.64+0x8] ;  /* 0x000008240a657981 */ /* 0x000ea4000c1e1100 */
[----:B--2---:R-:W-:-:S05]  /*28e0*/  PRMT R3, R101, 0x8880, RZ ;  /* 0x0000888065037816 */ /* 0x004fca00000000ff */
[----:B------:R-:W-:-:S07]  /*28f0*/  IMAD R0, R3, R90, RZ ;  /* 0x0000005a03007224 */ /* 0x000fce00078e02ff */
.L_x_51:
[----:B------:R-:W-:Y:S05]  /*2900*/  BSYNC B1 ;  /* 0x0000000000017941 */ /* 0x000fea0003800000 */
.L_x_50:
[----:B--2---:R-:W-:Y:S01]  /*2910*/  @!P3 IMAD R3, R30, R89, R0 ;  /* 0x000000591e03b224 */ /* 0x004fe200078e0200 */
[----:B------:R-:W-:Y:S04]  /*2920*/  BSSY B1, `(.L_x_52) ;  /* 0x0000006000017945 */ /* 0x000fe80003800000 */
[----:B------:R2:W-:Y:S01]  /*2930*/  @!P3 STG.E.U8 desc[UR36][R6.64+0x8], R3 ;  /* 0x000008030600b986 */ /* 0x0005e2000c101124 */
[----:B------:R-:W-:Y:S05]  /*2940*/  @P4 BRA `(.L_x_53) ;  /* 0x00000000000c4947 */ /* 0x000fea0003800000 */
[----:B------:R-:W2:Y:S02]  /*2950*/  LDG.E.U8 R101, desc[UR36][R10.64+0x9] ;  /* 0x000009240a657981 */ /* 0x000ea4000c1e1100 */
[----:B--2---:R-:W-:-:S05]  /*2960*/  PRMT R3, R101, 0x8880, RZ ;  /* 0x0000888065037816 */ /* 0x004fca00000000ff */
[----:B------:R-:W-:-:S07]  /*2970*/  IMAD R0, R3, R90, RZ ;  /* 0x0000005a03007224 */ /* 0x000fce00078e02ff */
.L_x_53:
[----:B------:R-:W-:Y:S05]  /*2980*/  BSYNC B1 ;  /* 0x0000000000017941 */ /* 0x000fea0003800000 */
.L_x_52:
[----:B------:R-:W-:Y:S01]  /*2990*/  ISETP.LT.OR P2, PT, R19, 0x11, !P1 ;  /* 0x000000111300780c */ /* 0x000fe20004f41670 */
[----:B------:R-:W-:Y:S01]  /*29a0*/  @!P4 IMAD R31, R31, R89, R0 ;  /* 0x000000591f1fc224 */ /* 0x000fe200078e0200 */
        /* <DEDUP_REMOVED lines=8> */
.L_x_55:
[----:B------:R-:W-:Y:S05]  /*2a30*/  BSYNC B1 ;  /* 0x0000000000017941 */ /* 0x000fea0003800000 */
.L_x_54:
[----:B--2---:R-:W-:Y:S01]  /*2a40*/  @!P2 IMAD R3, R32, R89, R0 ;  /* 0x000000592003a224 */ /* 0x004fe200078e0200 */
[----:B------:R-:W-:Y:S04]  /*2a50*/  BSSY B1, `(.L_x_56) ;  /* 0x0000006000017945 */ /* 0x000fe80003800000 */
[----:B------:R2:W-:Y:S01]  /*2a60*/  @!P2 STG.E.U8 desc[UR36][R4.64+0x10], R3 ;  /* 0x000010030400a986 */ /* 0x0005e2000c101124 */
[----:B------:R-:W-:Y:S05]  /*2a70*/  @P3 BRA `(.L_x_57) ;  /* 0x00000000000c3947 */ /* 0x000fea0003800000 */
[----:B------:R-:W2:Y:S02]  /*2a80*/  LDG.E.U8 R101, desc[UR36][R8.64+0x11] ;  /* 0x0000112408657981 */ /* 0x000ea4000c1e1100 */
[----:B--2---:R-:W-:-:S05]  /*2a90*/  PRMT R3, R101, 0x8880, RZ ;  /* 0x0000888065037816 */ /* 0x004fca00000000ff */
[----:B------:R-:W-:-:S07]  /*2aa0*/  IMAD R0, R3, R90, RZ ;  /* 0x0000005a03007224 */ /* 0x000fce00078e02ff */
.L_x_57:
[----:B------:R-:W-:Y:S05]  /*2ab0*/  BSYNC B1 ;  /* 0x0000000000017941 */ /* 0x000fea0003800000 */
.L_x_56:
[----:B------:R-:W-:Y:S01]  /*2ac0*/  @!P3 IMAD R33, R33, R89, R0 ;  /* 0x000000592121b224 */ /* 0x000fe200078e0200 */
[----:B------:R-:W-:Y:S04]  /*2ad0*/  BSSY B1, `(.L_x_58) ;  /* 0x0000006000017945 */ /* 0x000fe80003800000 */
[----:B------:R0:W-:Y:S01]  /*2ae0*/  @!P3 STG.E.U8 desc[UR36][R4.64+0x11], R33 ;  /* 0x000011210400b986 */ /* 0x0001e2000c101124 */
[----:B------:R-:W-:Y:S05]  /*2af0*/  @P4 BRA `(.L_x_59) ;  /* 0x00000000000c4947 */ /* 0x000fea0003800000 */
[----:B------:R-:W2:Y:S02]  /*2b00*/  LDG.E.U8 R101, desc[UR36][R10.64+0x10] ;  /* 0x000010240a657981 */ /* 0x000ea4000c1e1100 */
[----:B--2---:R-:W-:-:S05]  /*2b10*/  PRMT R3, R101, 0x8880, RZ ;  /* 0x0000888065037816 */ /* 0x004fca00000000ff */
[----:B------:R-:W-:-:S07]  /*2b20*/  IMAD R0, R3, R90, RZ ;  /* 0x0000005a03007224 */ /* 0x000fce00078e02ff */
.L_x_59:
[----:B------:R-:W-:Y:S05]  /*2b30*/  BSYNC B1 ;  /* 0x0000000000017941 */ /* 0x000fea0003800000 */
.L_x_58:
        /* <DEDUP_REMOVED lines=10> */
.L_x_61:
[----:B------:R-:W-:Y:S05]  /*2be0*/  BSYNC B1 ;  /* 0x0000000000017941 */ /* 0x000fea0003800000 */
.L_x_60:
[----:B------:R-:W-:Y:S01]  /*2bf0*/  @!P2 IMAD R35, R35, R89, R0 ;  /* 0x000000592323a224 */ /* 0x000fe200078e0200 */
[----:B------:R-:W-:Y:S04]  /*2c00*/  BSSY B1, `(.L_x_62) ;  /* 0x0000006000017945 */ /* 0x000fe80003800000 */
[----:B------:R0:W-:Y:S01]  /*2c10*/  @!P2 STG.E.U8 desc[UR36][R6.64+0x11], R35 ;  /* 0x000011230600a986 */ /* 0x0001e2000c101124 */
[----:B------:R-:W-:Y:S05]  /*2c20*/  @P3 BRA `(.L_x_63) ;  /* 0x00000000000c3947 */ /* 0x000fea0003800000 */
[----:B------:R-:W2:Y:S02]  /*2c30*/  LDG.E.U8 R101, desc[UR36][R8.64+0x18] ;  /* 0x0000182408657981 */ /* 0x000ea4000c1e1100 */
[----:B--2---:R-:W-:-:S05]  /*2c40*/  PRMT R3, R101, 0x8880, RZ ;  /* 0x0000888065037816 */ /* 0x004fca00000000ff */
[----:B------:R-:W-:-:S07]  /*2c50*/  IMAD R0, R3, R90, RZ ;  /* 0x0000005a03007224 */ /* 0x000fce00078e02ff */
.L_x_63:
[----:B------:R-:W-:Y:S05]  /*2c60*/  BSYNC B1 ;  /* 0x0000000000017941 */ /* 0x000fea0003800000 */
.L_x_62:
[----:B--2---:R-:W-:Y:S01]  /*2c70*/  @!P3 IMAD R3, R36, R89, R0 ;  /* 0x000000592403b224 */ /* 0x004fe200078e0200 */
[----:B------:R-:W-:Y:S04]  /*2c80*/  BSSY B1, `(.L_x_64) ;  /* 0x0000006000017945 */ /* 0x000fe80003800000 */
[----:B------:R2:W-:Y:S01]  /*2c90*/  @!P3 STG.E.U8 desc[UR36][R4.64+0x18], R3 ;  /* 0x000018030400b986 */ /* 0x0005e2000c101124 */
[----:B------:R-:W-:Y:S05]  /*2ca0*/  @P4 BRA `(.L_x_65) ;  /* 0x00000000000c4947 */ /* 0x000fea0003800000 */
[----:B------:R-:W2:Y:S02]  /*2cb0*/  LDG.E.U8 R101, desc[UR36][R8.64+0x19] ;  /* 0x0000192408657981 */ /* 0x000ea4000c1e1100 */
[----:B--2---:R-:W-:-:S05]  /*2cc0*/  PRMT R3, R101, 0x8880, RZ ;  /* 0x0000888065037816 */ /* 0x004fca00000000ff */
[----:B------:R-:W-:-:S07]  /*2cd0*/  IMAD R0, R3, R90, RZ ;  /* 0x0000005a03007224 */ /* 0x000fce00078e02ff */
.L_x_65:
[----:B------:R-:W-:Y:S05]  /*2ce0*/  BSYNC B1 ;  /* 0x0000000000017941 */ /* 0x000fea0003800000 */
.L_x_64:
        /* <DEDUP_REMOVED lines=10> */
.L_x_67:
[----:B------:R-:W-:Y:S05]  /*2d90*/  BSYNC B1 ;  /* 0x0000000000017941 */ /* 0x000fea0003800000 */
.L_x_66:
[----:B--2---:R-:W-:Y:S01]  /*2da0*/  @!P2 IMAD R3, R38, R89, R0 ;  /* 0x000000592603a224 */ /* 0x004fe200078e0200 */
[----:B------:R-:W-:Y:S04]  /*2db0*/  BSSY B1, `(.L_x_68) ;  /* 0x0000006000017945 */ /* 0x000fe80003800000 */
[----:B------:R2:W-:Y:S01]  /*2dc0*/  @!P2 STG.E.U8 desc[UR36][R6.64+0x18], R3 ;  /* 0x000018030600a986 */ /* 0x0005e2000c101124 */
[----:B------:R-:W-:Y:S05]  /*2dd0*/  @P3 BRA `(.L_x_69) ;  /* 0x00000000000c3947 */ /* 0x000fea0003800000 */
[----:B------:R-:W2:Y:S02]  /*2de0*/  LDG.E.U8 R101, desc[UR36][R10.64+0x19] ;  /* 0x000019240a657981 */ /* 0x000ea4000c1e1100 */
[----:B--2---:R-:W-:-:S05]  /*2df0*/  PRMT R3, R101, 0x8880, RZ ;  /* 0x0000888065037816 */ /* 0x004fca00000000ff */
[----:B------:R-:W-:-:S07]  /*2e00*/  IMAD R0, R3, R90, RZ ;  /* 0x0000005a03007224 */ /* 0x000fce00078e02ff */
.L_x_69:
[----:B------:R-:W-:Y:S05]  /*2e10*/  BSYNC B1 ;  /* 0x0000000000017941 */ /* 0x000fea0003800000 */
.L_x_68:
[----:B------:R-:W-:Y:S01]  /*2e20*/  @!P3 IMAD R39, R39, R89, R0 ;  /* 0x000000592727b224 */ /* 0x000fe200078e0200 */
[----:B------:R-:W-:Y:S04]  /*2e30*/  BSSY B1, `(.L_x_70) ;  /* 0x0000006000017945 */ /* 0x000fe80003800000 */
[----:B------:R0:W-:Y:S01]  /*2e40*/  @!P3 STG.E.U8 desc[UR36][R6.64+0x19], R39 ;  /* 0x000019270600b986 */ /* 0x0001e2000c101124 */
[----:B------:R-:W-:Y:S05]  /*2e50*/  @P4 BRA `(.L_x_71) ;  /* 0x00000000000c4947 */ /* 0x000fea0003800000 */
[----:B------:R-:W2:Y:S02]  /*2e60*/  LDG.E.U8 R101, desc[UR36][R8.64+0x20] ;  /* 0x0000202408657981 */ /* 0x000ea4000c1e1100 */
[----:B--2---:R-:W-:-:S05]  /*2e70*/  PRMT R3, R101, 0x8880, RZ ;  /* 0x0000888065037816 */ /* 0x004fca00000000ff */
[----:B------:R-:W-:-:S07]  /*2e80*/  IMAD R0, R3, R90, RZ ;  /* 0x0000005a03007224 */ /* 0x000fce00078e02ff */
.L_x_71:
[----:B------:R-:W-:Y:S05]  /*2e90*/  BSYNC B1 ;  /* 0x0000000000017941 */ /* 0x000fea0003800000 */
.L_x_70:
        /* <DEDUP_REMOVED lines=10> */
.L_x_73:
[----:B------:R-:W-:Y:S05]  /*2f40*/  BSYNC B1 ;  /* 0x0000000000017941 */ /* 0x000fea0003800000 */
.L_x_72:
[----:B------:R-:W-:Y:S01]  /*2f50*/  @!P2 IMAD R41, R41, R89, R0 ;  /* 0x000000592929a224 */ /* 0x000fe200078e0200 */
[----:B------:R-:W-:Y:S04]  /*2f60*/  BSSY B1, `(.L_x_74) ;  /* 0x0000006000017945 */ /* 0x000fe80003800000 */
[----:B------:R0:W-:Y:S01]  /*2f70*/  @!P2 STG.E.U8 desc[UR36][R4.64+0x21], R41 ;  /* 0x000021290400a986 */ /* 0x0001e2000c101124 */
[----:B------:R-:W-:Y:S05]  /*2f80*/  @P3 BRA `(.L_x_75) ;  /* 0x00000000000c3947 */ /* 0x000fea0003800000 */
[----:B------:R-:W2:Y:S02]  /*2f90*/  LDG.E.U8 R101, desc[UR36][R10.64+0x20] ;  /* 0x000020240a657981 */ /* 0x000ea4000c1e1100 */
[----:B--2---:R-:W-:-:S05]  /*2fa0*/  PRMT R3, R101, 0x8880, RZ ;  /* 0x0000888065037816 */ /* 0x004fca00000000ff */
[----:B------:R-:W-:-:S07]  /*2fb0*/  IMAD R0, R3, R90, RZ ;  /* 0x0000005a03007224 */ /* 0x000fce00078e02ff */
.L_x_75:
[----:B------:R-:W-:Y:S05]  /*2fc0*/  BSYNC B1 ;  /* 0x0000000000017941 */ /* 0x000fea0003800000 */
.L_x_74:
[----:B--2---:R-:W-:Y:S01]  /*2fd0*/  @!P3 IMAD R3, R42, R89, R0 ;  /* 0x000000592a03b224 */ /* 0x004fe200078e0200 */
[----:B------:R-:W-:Y:S04]  /*2fe0*/  BSSY B1, `(.L_x_76) ;  /* 0x0000006000017945 */ /* 0x000fe80003800000 */
[----:B------:R2:W-:Y:S01]  /*2ff0*/  @!P3 STG.E.U8 desc[UR36][R6.64+0x20], R3 ;  /* 0x000020030600b986 */ /* 0x0005e2000c101124 */
[----:B------:R-:W-:Y:S05]  /*3000*/  @P4 BRA `(.L_x_77) ;  /* 0x00000000000c4947 */ /* 0x000fea0003800000 */
[----:B------:R-:W2:Y:S02]  /*3010*/  LDG.E.U8 R101, desc[UR36][R10.64+0x21] ;  /* 0x000021240a657981 */ /* 0x000ea4000c1e1100 */
[----:B--2---:R-:W-:-:S05]  /*3020*/  PRMT R3, R101, 0x8880, RZ ;  /* 0x0000888065037816 */ /* 0x004fca00000000ff */
[----:B------:R-:W-:-:S07]  /*3030*/  IMAD R0, R3, R90, RZ ;  /* 0x0000005a03007224 */ /* 0x000fce00078e02ff */
.L_x_77:
[----:B------:R-:W-:Y:S05]  /*3040*/  BSYNC B1 ;  /* 0x0000000000017941 */ /* 0x000fea0003800000 */
.L_x_76:
        /* <DEDUP_REMOVED lines=10> */
.L_x_79:
[----:B------:R-:W-:Y:S05]  /*30f0*/  BSYNC B1 ;  /* 0x0000000000017941 */ /* 0x000fea0003800000 */
.L_x_78:
[----:B--2---:R-:W-:Y:S01]  /*3100*/  @!P2 IMAD R3, R44, R89, R0 ;  /* 0x000000592c03a224 */ /* 0x004fe200078e0200 */
[----:B------:R-:W-:Y:S04]  /*3110*/  BSSY B1, `(.L_x_80) ;  /* 0x0000006000017945 */ /* 0x000fe80003800000 */
[----:B------:R2:W-:Y:S01]  /*3120*/  @!P2 STG.E.U8 desc[UR36][R4.64+0x28], R3 ;  /* 0x000028030400a986 */ /* 0x0005e2000c101124 */
[----:B------:R-:W-:Y:S05]  /*3130*/  @P3 BRA `(.L_x_81) ;  /* 0x00000000000c3947 */ /* 0x000fea0003800000 */
[----:B------:R-:W2:Y:S02]  /*3140*/  LDG.E.U8 R101, desc[UR36][R8.64+0x29] ;  /* 0x0000292408657981 */ /* 0x000ea4000c1e1100 */
[----:B--2---:R-:W-:-:S05]  /*3150*/  PRMT R3, R101, 0x8880, RZ ;  /* 0x0000888065037816 */ /* 0x004fca00000000ff */
[----:B------:R-:W-:-:S07]  /*3160*/  IMAD R0, R3, R90, RZ ;  /* 0x0000005a03007224 */ /* 0x000fce00078e02ff */
.L_x_81:
[----:B------:R-:W-:Y:S05]  /*3170*/  BSYNC B1 ;  /* 0x0000000000017941 */ /* 0x000fea0003800000 */
.L_x_80:
[----:B------:R-:W-:Y:S01]  /*3180*/  @!P3 IMAD R45, R45, R89, R0 ;  /* 0x000000592d2db224 */ /* 0x000fe200078e0200 */
[----:B------:R-:W-:Y:S04]  /*3190*/  BSSY B1, `(.L_x_82) ;  /* 0x0000006000017945 */ /* 0x000fe80003800000 */
[----:B------:R0:W-:Y:S01]  /*31a0*/  @!P3 STG.E.U8 desc[UR36][R4.64+0x29], R45 ;  /* 0x0000292d0400b986 */ /* 0x0001e2000c101124 */
[----:B------:R-:W-:Y:S05]  /*31b0*/  @P4 BRA `(.L_x_83) ;  /* 0x00000000000c4947 */ /* 0x000fea0003800000 */
[----:B------:R-:W2:Y:S02]  /*31c0*/  LDG.E.U8 R101, desc[UR36][R10.64+0x28] ;  /* 0x000028240a657981 */ /* 0x000ea4000c1e1100 */
[----:B--2---:R-:W-:-:S05]  /*31d0*/  PRMT R3, R101, 0x8880, RZ ;  /* 0x0000888065037816 */ /* 0x004fca00000000ff */
[----:B------:R-:W-:-:S07]  /*31e0*/  IMAD R0, R3, R90, RZ ;  /* 0x0000005a03007224 */ /* 0x000fce00078e02ff */
.L_x_83:
[----:B------:R-:W-:Y:S05]  /*31f0*/  BSYNC B1 ;  /* 0x0000000000017941 */ /* 0x000fea0003800000 */
.L_x_82:
        /* <DEDUP_REMOVED lines=10> */
.L_x_85:
[----:B------:R-:W-:Y:S05]  /*32a0*/  BSYNC B1 ;  /* 0x0000000000017941 */ /* 0x000fea0003800000 */
.L_x_84:
[----:B------:R-:W-:Y:S01]  /*32b0*/  @!P2 IMAD R47, R47, R89, R0 ;  /* 0x000000592f2fa224 */ /* 0x000fe200078e0200 */
[----:B------:R-:W-:Y:S04]  /*32c0*/  BSSY B1, `(.L_x_86) ;  /* 0x0000006000017945 */ /* 0x000fe80003800000 */
[----:B------:R0:W-:Y:S01]  /*32d0*/  @!P2 STG.E.U8 desc[UR36][R6.64+0x29], R47 ;  /* 0x0000292f0600a986 */ /* 0x0001e2000c101124 */
[----:B------:R-:W-:Y:S05]  /*32e0*/  @P3 BRA `(.L_x_87) ;  /* 0x00000000000c3947 */ /* 0x000fea0003800000 */
[----:B------:R-:W2:Y:S02]  /*32f0*/  LDG.E.U8 R101, desc[UR36][R8.64+0x30] ;  /* 0x0000302408657981 */ /* 0x000ea4000c1e1100 */
[----:B--2---:R-:W-:-:S05]  /*3300*/  PRMT R3, R101, 0x8880, RZ ;  /* 0x0000888065037816 */ /* 0x004fca00000000ff */
[----:B------:R-:W-:-:S07]  /*3310*/  IMAD R0, R3, R90, RZ ;  /* 0x0000005a03007224 */ /* 0x000fce00078e02ff */
.L_x_87:
[----:B------:R-:W-:Y:S05]  /*3320*/  BSYNC B1 ;  /* 0x0000000000017941 */ /* 0x000fea0003800000 */
.L_x_86:
[----:B--2---:R-:W-:Y:S01]  /*3330*/  @!P3 IMAD R3, R48, R89, R0 ;  /* 0x000000593003b224 */ /* 0x004fe200078e0200 */
[----:B------:R-:W-:Y:S04]  /*3340*/  BSSY B1, `(.L_x_88) ;  /* 0x0000006000017945 */ /* 0x000fe80003800000 */
[----:B------:R2:W-:Y:S01]  /*3350*/  @!P3 STG.E.U8 desc[UR36][R4.64+0x30], R3 ;  /* 0x000030030400b986 */ /* 0x0005e2000c101124 */
[----:B------:R-:W-:Y:S05]  /*3360*/  @P4 BRA `(.L_x_89) ;  /* 0x00000000000c4947 */ /* 0x000fea0003800000 */
[----:B------:R-:W2:Y:S02]  /*3370*/  LDG.E.U8 R101, desc[UR36][R8.64+0x31] ;  /* 0x0000312408657981 */ /* 0x000ea4000c1e1100 */
[----:B--2---:R-:W-:-:S05]  /*3380*/  PRMT R3, R101, 0x8880, RZ ;  /* 0x0000888065037816 */ /* 0x004fca00000000ff */
[----:B------:R-:W-:-:S07]  /*3390*/  IMAD R0, R3, R90, RZ ;  /* 0x0000005a03007224 */ /* 0x000fce00078e02ff */
.L_x_89:
[----:B------:R-:W-:Y:S05]  /*33a0*/  BSYNC B1 ;  /* 0x0000000000017941 */ /* 0x000fea0003800000 */
.L_x_88:
        /* <DEDUP_REMOVED lines=10> */
.L_x_91:
[----:B------:R-:W-:Y:S05]  /*3450*/  BSYNC B1 ;  /* 0x0000000000017941 */ /* 0x000fea0003800000 */
.L_x_90:
[----:B--2---:R-:W-:Y:S01]  /*3460*/  @!P2 IMAD R3, R50, R89, R0 ;  /* 0x000000593203a224 */ /* 0x004fe200078e0200 */
[----:B------:R-:W-:Y:S04]  /*3470*/  BSSY B1, `(.L_x_92) ;  /* 0x0000006000017945 */ /* 0x000fe80003800000 */
[----:B------:R2:W-:Y:S01]  /*3480*/  @!P2 STG.E.U8 desc[UR36][R6.64+0x30], R3 ;  /* 0x000030030600a986 */ /* 0x0005e2000c101124 */
[----:B------:R-:W-:Y:S05]  /*3490*/  @P3 BRA `(.L_x_93) ;  /* 0x00000000000c3947 */ /* 0x000fea0003800000 */
[----:B------:R-:W2:Y:S02]  /*34a0*/  LDG.E.U8 R101, desc[UR36][R10.64+0x31] ;  /* 0x000031240a657981 */ /* 0x000ea4000c1e1100 */
[----:B--2---:R-:W-:-:S05]  /*34b0*/  PRMT R3, R101, 0x8880, RZ ;  /* 0x0000888065037816 */ /* 0x004fca00000000ff */
[----:B------:R-:W-:-:S07]  /*34c0*/  IMAD R0, R3, R90, RZ ;  /* 0x0000005a03007224 */ /* 0x000fce00078e02ff */
.L_x_93:
[----:B------:R-:W-:Y:S05]  /*34d0*/  BSYNC B1 ;  /* 0x0000000000017941 */ /* 0x000fea0003800000 */
.L_x_92:
[----:B------:R-:W-:Y:S01]  /*34e0*/  @!P3 IMAD R51, R51, R89, R0 ;  /* 0x000000593333b224 */ /* 0x000fe200078e0200 */
[----:B------:R-:W-:Y:S04]  /*34f0*/  BSSY B1, `(.L_x_94) ;  /* 0x0000006000017945 */ /* 0x000fe80003800000 */
[----:B------:R0:W-:Y:S01]  /*3500*/  @!P3 STG.E.U8 desc[UR36][R6.64+0x31], R51 ;  /* 0x000031330600b986 */ /* 0x0001e2000c101124 */
[----:B------:R-:W-:Y:S05]  /*3510*/  @P4 BRA `(.L_x_95) ;  /* 0x00000000000c4947 */ /* 0x000fea0003800000 */
[----:B------:R-:W2:Y:S02]  /*3520*/  LDG.E.U8 R101, desc[UR36][R8.64+0x38] ;  /* 0x0000382408657981 */ /* 0x000ea4000c1e1100 */
[----:B--2---:R-:W-:-:S05]  /*3530*/  PRMT R3, R101, 0x8880, RZ ;  /* 0x0000888065037816 */ /* 0x004fca00000000ff */
[----:B------:R-:W-:-:S07]  /*3540*/  IMAD R0, R3, R90, RZ ;  /* 0x0000005a03007224 */ /* 0x000fce00078e02ff */
.L_x_95:
[----:B------:R-:W-:Y:S05]  /*3550*/  BSYNC B1 ;  /* 0x0000000000017941 */ /* 0x000fea0003800000 */
.L_x_94:
        /* <DEDUP_REMOVED lines=10> */
.L_x_97:
[----:B------:R-:W-:Y:S05]  /*3600*/  BSYNC B1 ;  /* 0x0000000000017941 */ /* 0x000fea0003800000 */
.L_x_96:
[----:B------:R-:W-:Y:S01]  /*3610*/  @!P2 IMAD R53, R53, R89, R0 ;  /* 0x000000593535a224 */ /* 0x000fe200078e0200 */
[----:B------:R-:W-:Y:S04]  /*3620*/  BSSY B1, `(.L_x_98) ;  /* 0x0000006000017945 */ /* 0x000fe80003800000 */
[----:B------:R0:W-:Y:S01]  /*3630*/  @!P2 STG.E.U8 desc[UR36][R4.64+0x39], R53 ;  /* 0x000039350400a986 */ /* 0x0001e2000c101124 */
[----:B------:R-:W-:Y:S05]  /*3640*/  @P3 BRA `(.L_x_99) ;  /* 0x00000000000c3947 */ /* 0x000fea0003800000 */
[----:B------:R-:W2:Y:S02]  /*3650*/  LDG.E.U8 R101, desc[UR36][R10.64+0x38] ;  /* 0x000038240a657981 */ /* 0x000ea4000c1e1100 */
[----:B--2---:R-:W-:-:S05]  /*3660*/  PRMT R3, R101, 0x8880, RZ ;  /* 0x0000888065037816 */ /* 0x004fca00000000ff */
[----:B------:R-:W-:-:S07]  /*3670*/  IMAD R0, R3, R90, RZ ;  /* 0x0000005a03007224 */ /* 0x000fce00078e02ff */
.L_x_99:
[----:B------:R-:W-:Y:S05]  /*3680*/  BSYNC B1 ;  /* 0x0000000000017941 */ /* 0x000fea0003800000 */
.L_x_98:
[----:B--2---:R-:W-:Y:S01]  /*3690*/  @!P3 IMAD R3, R54, R89, R0 ;  /* 0x000000593603b224 */ /* 0x004fe200078e0200 */
[----:B------:R-:W-:Y:S04]  /*36a0*/  BSSY B1, `(.L_x_100) ;  /* 0x0000006000017945 */ /* 0x000fe80003800000 */
[----:B------:R2:W-:Y:S01]  /*36b0*/  @!P3 STG.E.U8 desc[UR36][R6.64+0x38], R3 ;  /* 0x000038030600b986 */ /* 0x0005e2000c101124 */
[----:B------:R-:W-:Y:S05]  /*36c0*/  @P4 BRA `(.L_x_101) ;  /* 0x00000000000c4947 */ /* 0x000fea0003800000 */
[----:B------:R-:W2:Y:S02]  /*36d0*/  LDG.E.U8 R101, desc[UR36][R10.64+0x39] ;  /* 0x000039240a657981 */ /* 0x000ea4000c1e1100 */
[----:B--2---:R-:W-:-:S05]  /*36e0*/  PRMT R3, R101, 0x8880, RZ ;  /* 0x0000888065037816 */ /* 0x004fca00000000ff */
[----:B------:R-:W-:-:S07]  /*36f0*/  IMAD R0, R3, R90, RZ ;  /* 0x0000005a03007224 */ /* 0x000fce00078e02ff */
.L_x_101:
[----:B------:R-:W-:Y:S05]  /*3700*/  BSYNC B1 ;  /* 0x0000000000017941 */ /* 0x000fea0003800000 */
.L_x_100:
        /* <DEDUP_REMOVED lines=10> */
.L_x_103:
[----:B------:R-:W-:Y:S05]  /*37b0*/  BSYNC B1 ;  /* 0x0000000000017941 */ /* 0x000fea0003800000 */
.L_x_102:
[----:B--2---:R-:W-:Y:S01]  /*37c0*/  @!P2 IMAD R3, R56, R89, R0 ;  /* 0x000000593803a224 */ /* 0x004fe200078e0200 */
[----:B------:R-:W-:Y:S04]  /*37d0*/  BSSY B1, `(.L_x_104) ;  /* 0x0000006000017945 */ /* 0x000fe80003800000 */
[----:B------:R2:W-:Y:S01]  /*37e0*/  @!P2 STG.E.U8 desc[UR36][R4.64+0x40], R3 ;  /* 0x000040030400a986 */ /* 0x0005e2000c101124 */
[----:B------:R-:W-:Y:S05]  /*37f0*/  @P3 BRA `(.L_x_105) ;  /* 0x00000000000c3947 */ /* 0x000fea0003800000 */
[----:B------:R-:W2:Y:S02]  /*3800*/  LDG.E.U8 R101, desc[UR36][R8.64+0x41] ;  /* 0x0000412408657981 */ /* 0x000ea4000c1e1100 */
[----:B--2---:R-:W-:-:S05]  /*3810*/  PRMT R3, R101, 0x8880, RZ ;  /* 0x0000888065037816 */ /* 0x004fca00000000ff */
[----:B------:R-:W-:-:S07]  /*3820*/  IMAD R0, R3, R90, RZ ;  /* 0x0000005a03007224 */ /* 0x000fce00078e02ff */
.L_x_105:
[----:B------:R-:W-:Y:S05]  /*3830*/  BSYNC B1 ;  /* 0x0000000000017941 */ /* 0x000fea0003800000 */
.L_x_104:
[----:B------:R-:W-:Y:S01]  /*3840*/  @!P3 IMAD R57, R57, R89, R0 ;  /* 0x000000593939b224 */ /* 0x000fe200078e0200 */
[----:B------:R-:W-:Y:S04]  /*3850*/  BSSY B1, `(.L_x_106) ;  /* 0x0000006000017945 */ /* 0x000fe80003800000 */
[----:B------:R0:W-:Y:S01]  /*3860*/  @!P3 STG.E.U8 desc[UR36][R4.64+0x41], R57 ;  /* 0x000041390400b986 */ /* 0x0001e2000c101124 */
[----:B------:R-:W-:Y:S05]  /*3870*/  @P4 BRA `(.L_x_107) ;  /* 0x00000000000c4947 */ /* 0x000fea0003800000 */
[----:B------:R-:W2:Y:S02]  /*3880*/  LDG.E.U8 R101, desc[UR36][R10.64+0x40] ;  /* 0x000040240a657981 */ /* 0x000ea4000c1e1100 */
[----:B--2---:R-:W-:-:S05]  /*3890*/  PRMT R3, R101, 0x8880, RZ ;  /* 0x0000888065037816 */ /* 0x004fca00000000ff */
[----:B------:R-:W-:-:S07]  /*38a0*/  IMAD R0, R3, R90, RZ ;  /* 0x0000005a03007224 */ /* 0x000fce00078e02ff */
.L_x_107:
[----:B------:R-:W-:Y:S05]  /*38b0*/  BSYNC B1 ;  /* 0x0000000000017941 */ /* 0x000fea0003800000 */
.L_x_106:
        /* <DEDUP_REMOVED lines=10> */
.L_x_109:
[----:B------:R-:W-:Y:S05]  /*3960*/  BSYNC B1 ;  /* 0x0000000000017941 */ /* 0x000fea0003800000 */
.L_x_108:
[----:B------:R-:W-:Y:S01]  /*3970*/  @!P2 IMAD R59, R59, R89, R0 ;  /* 0x000000593b3ba224 */ /* 0x000fe200078e0200 */
[----:B------:R-:W-:Y:S04]  /*3980*/  BSSY B1, `(.L_x_110) ;  /* 0x0000006000017945 */ /* 0x000fe80003800000 */
[----:B------:R0:W-:Y:S01]  /*3990*/  @!P2 STG.E.U8 desc[UR36][R6.64+0x41], R59 ;  /* 0x0000413b0600a986 */ /* 0x0001e2000c101124 */
[----:B------:R-:W-:Y:S05]  /*39a0*/  @P3 BRA `(.L_x_111) ;  /* 0x00000000000c3947 */ /* 0x000fea0003800000 */
[----:B------:R-:W2:Y:S02]  /*39b0*/  LDG.E.U8 R101, desc[UR36][R8.64+0x48] ;  /* 0x0000482408657981 */ /* 0x000ea4000c1e1100 */
[----:B--2---:R-:W-:-:S05]  /*39c0*/  PRMT R3, R101, 0x8880, RZ ;  /* 0x0000888065037816 */ /* 0x004fca00000000ff */
[----:B------:R-:W-:-:S07]  /*39d0*/  IMAD R0, R3, R90, RZ ;  /* 0x0000005a03007224 */ /* 0x000fce00078e02ff */
.L_x_111:
[----:B------:R-:W-:Y:S05]  /*39e0*/  BSYNC B1 ;  /* 0x0000000000017941 */ /* 0x000fea0003800000 */
.L_x_110:
[----:B--2---:R-:W-:Y:S01]  /*39f0*/  @!P3 IMAD R3, R60, R89, R0 ;  /* 0x000000593c03b224 */ /* 0x004fe200078e0200 */
[----:B------:R-:W-:Y:S04]  /*3a00*/  BSSY B1, `(.L_x_112) ;  /* 0x0000006000017945 */ /* 0x000fe80003800000 */
[----:B------:R2:W-:Y:S01]  /*3a10*/  @!P3 STG.E.U8 desc[UR36][R4.64+0x48], R3 ;  /* 0x000048030400b986 */ /* 0x0005e2000c101124 */
[----:B------:R-:W-:Y:S05]  /*3a20*/  @P4 BRA `(.L_x_113) ;  /* 0x00000000000c4947 */ /* 0x000fea0003800000 */
[----:B------:R-:W2:Y:S02]  /*3a30*/  LDG.E.U8 R101, desc[UR36][R8.64+0x49] ;  /* 0x0000492408657981 */ /* 0x000ea4000c1e1100 */
[----:B--2---:R-:W-:-:S05]  /*3a40*/  PRMT R3, R101, 0x8880, RZ ;  /* 0x0000888065037816 */ /* 0x004fca00000000ff */
[----:B------:R-:W-:-:S07]  /*3a50*/  IMAD R0, R3, R90, RZ ;  /* 0x0000005a03007224 */ /* 0x000fce00078e02ff */
.L_x_113:
[----:B------:R-:W-:Y:S05]  /*3a60*/  BSYNC B1 ;  /* 0x0000000000017941 */ /* 0x000fea0003800000 */
.L_x_112:
        /* <DEDUP_REMOVED lines=10> */
.L_x_115:
[----:B------:R-:W-:Y:S05]  /*3b10*/  BSYNC B1 ;  /* 0x0000000000017941 */ /* 0x000fea0003800000 */
.L_x_114:
[----:B--2---:R-:W-:Y:S01]  /*3b20*/  @!P2 IMAD R3, R62, R89, R0 ;  /* 0x000000593e03a224 */ /* 0x004fe200078e0200 */
[----:B------:R-:W-:Y:S04]  /*3b30*/  BSSY B1, `(.L_x_116) ;  /* 0x0000006000017945 */ /* 0x000fe80003800000 */
[----:B------:R2:W-:Y:S01]  /*3b40*/  @!P2 STG.E.U8 desc[UR36][R6.64+0x48], R3 ;  /* 0x000048030600a986 */ /* 0x0005e2000c101124 */
[----:B------:R-:W-:Y:S05]  /*3b50*/  @P3 BRA `(.L_x_117) ;  /* 0x00000000000c3947 */ /* 0x000fea0003800000 */
[----:B------:R-:W2:Y:S02]  /*3b60*/  LDG.E.U8 R101, desc[UR36][R10.64+0x49] ;  /* 0x000049240a657981 */ /* 0x000ea4000c1e1100 */
[----:B--2---:R-:W-:-:S05]  /*3b70*/  PRMT R3, R101, 0x8880, RZ ;  /* 0x0000888065037816 */ /* 0x004fca00000000ff */
[----:B------:R-:W-:-:S07]  /*3b80*/  IMAD R0, R3, R90, RZ ;  /* 0x0000005a03007224 */ /* 0x000fce00078e02ff */
.L_x_117:
[----:B------:R-:W-:Y:S05]  /*3b90*/  BSYNC B1 ;  /* 0x0000000000017941 */ /* 0x000fea0003800000 */
.L_x_116:
[----:B------:R-:W-:Y:S01]  /*3ba0*/  @!P3 IMAD R63, R63, R89, R0 ;  /* 0x000000593f3fb224 */ /* 0x000fe200078e0200 */
[----:B------:R-:W-:Y:S04]  /*3bb0*/  BSSY B1, `(.L_x_118) ;  /* 0x0000006000017945 */ /* 0x000fe80003800000 */
[----:B------:R0:W-:Y:S01]  /*3bc0*/  @!P3 STG.E.U8 desc[UR36][R6.64+0x49], R63 ;  /* 0x0000493f0600b986 */ /* 0x0001e2000c101124 */
[----:B------:R-:W-:Y:S05]  /*3bd0*/  @P4 BRA `(.L_x_119) ;  /* 0x00000000000c4947 */ /* 0x000fea0003800000 */
[----:B------:R-:W2:Y:S02]  /*3be0*/  LDG.E.U8 R101, desc[UR36][R8.64+0x50] ;  /* 0x0000502408657981 */ /* 0x000ea4000c1e1100 */
[----:B--2---:R-:W-:-:S05]  /*3bf0*/  PRMT R3, R101, 0x8880, RZ ;  /* 0x0000888065037816 */ /* 0x004fca00000000ff */
[----:B------:R-:W-:-:S07]  /*3c00*/  IMAD R0, R3, R90, RZ ;  /* 0x0000005a03007224 */ /* 0x000fce00078e02ff */
.L_x_119:
[----:B------:R-:W-:Y:S05]  /*3c10*/  BSYNC B1 ;  /* 0x0000000000017941 */ /* 0x000fea0003800000 */
.L_x_118:
        /* <DEDUP_REMOVED lines=10> */
.L_x_121:
[----:B------:R-:W-:Y:S05]  /*3cc0*/  BSYNC B1 ;  /* 0x0000000000017941 */ /* 0x000fea0003800000 */
.L_x_120:
[----:B------:R-:W-:Y:S01]  /*3cd0*/  @!P2 IMAD R65, R65, R89, R0 ;  /* 0x000000594141a224 */ /* 0x000fe200078e0200 */
[----:B------:R-:W-:Y:S04]  /*3ce0*/  BSSY B1, `(.L_x_122) ;  /* 0x0000006000017945 */ /* 0x000fe80003800000 */
[----:B------:R0:W-:Y:S01]  /*3cf0*/  @!P2 STG.E.U8 desc[UR36][R4.64+0x51], R65 ;  /* 0x000051410400a986 */ /* 0x0001e2000c101124 */
[----:B------:R-:W-:Y:S05]  /*3d00*/  @P3 BRA `(.L_x_123) ;  /* 0x00000000000c3947 */ /* 0x000fea0003800000 */
[----:B------:R-:W2:Y:S02]  /*3d10*/  LDG.E.U8 R101, desc[UR36][R10.64+0x50] ;  /* 0x000050240a657981 */ /* 0x000ea4000c1e1100 */
[----:B--2---:R-:W-:-:S05]  /*3d20*/  PRMT R3, R101, 0x8880, RZ ;  /* 0x0000888065037816 */ /* 0x004fca00000000ff */
[----:B------:R-:W-:-:S07]  /*3d30*/  IMAD R0, R3, R90, RZ ;  /* 0x0000005a03007224 */ /* 0x000fce00078e02ff */
.L_x_123:
[----:B------:R-:W-:Y:S05]  /*3d40*/  BSYNC B1 ;  /* 0x0000000000017941 */ /* 0x000fea0003800000 */
.L_x_122:
[----:B--2---:R-:W-:Y:S01]  /*3d50*/  @!P3 IMAD R3, R66, R89, R0 ;  /* 0x000000594203b224 */ /* 0x004fe200078e0200 */
[----:B------:R-:W-:Y:S04]  /*3d60*/  BSSY B1, `(.L_x_124) ;  /* 0x0000006000017945 */ /* 0x000fe80003800000 */
[----:B------:R2:W-:Y:S01]  /*3d70*/  @!P3 STG.E.U8 desc[UR36][R6.64+0x50], R3 ;  /* 0x000050030600b986 */ /* 0x0005e2000c101124 */
[----:B------:R-:W-:Y:S05]  /*3d80*/  @P4 BRA `(.L_x_125) ;  /* 0x00000000000c4947 */ /* 0x000fea0003800000 */
[----:B------:R-:W2:Y:S02]  /*3d90*/  LDG.E.U8 R101, desc[UR36][R10.64+0x51] ;  /* 0x000051240a657981 */ /* 0x000ea4000c1e1100 */
[----:B--2---:R-:W-:-:S05]  /*3da0*/  PRMT R3, R101, 0x8880, RZ ;  /* 0x0000888065037816 */ /* 0x004fca00000000ff */
[----:B------:R-:W-:-:S07]  /*3db0*/  IMAD R0, R3, R90, RZ ;  /* 0x0000005a03007224 */ /* 0x000fce00078e02ff */
.L_x_125:
[----:B------:R-:W-:Y:S05]  /*3dc0*/  BSYNC B1 ;  /* 0x0000000000017941 */ /* 0x000fea0003800000 */
.L_x_124:
        /* <DEDUP_REMOVED lines=10> */
.L_x_127:
[----:B------:R-:W-:Y:S05]  /*3e70*/  BSYNC B1 ;  /* 0x0000000000017941 */ /* 0x000fea0003800000 */
.L_x_126:
[----:B--2---:R-:W-:Y:S01]  /*3e80*/  @!P2 IMAD R3, R68, R89, R0 ;  /* 0x000000594403a224 */ /* 0x004fe200078e0200 */
[----:B------:R-:W-:Y:S04]  /*3e90*/  BSSY B1, `(.L_x_128) ;  /* 0x0000006000017945 */ /* 0x000fe80003800000 */
[----:B------:R2:W-:Y:S01]  /*3ea0*/  @!P2 STG.E.U8 desc[UR36][R4.64+0x58], R3 ;  /* 0x000058030400a986 */ /* 0x0005e2000c101124 */
[----:B------:R-:W-:Y:S05]  /*3eb0*/  @P3 BRA `(.L_x_129) ;  /* 0x00000000000c3947 */ /* 0x000fea0003800000 */
[----:B------:R-:W2:Y:S02]  /*3ec0*/  LDG.E.U8 R101, desc[UR36][R8.64+0x59] ;  /* 0x0000592408657981 */ /* 0x000ea4000c1e1100 */
[----:B--2---:R-:W-:-:S05]  /*3ed0*/  PRMT R3, R101, 0x8880, RZ ;  /* 0x0000888065037816 */ /* 0x004fca00000000ff */
[----:B------:R-:W-:-:S07]  /*3ee0*/  IMAD R0, R3, R90, RZ ;  /* 0x0000005a03007224 */ /* 0x000fce00078e02ff */
.L_x_129:
[----:B------:R-:W-:Y:S05]  /*3ef0*/  BSYNC B1 ;  /* 0x0000000000017941 */ /* 0x000fea0003800000 */
.L_x_128:
[----:B------:R-:W-:Y:S01]  /*3f00*/  @!P3 IMAD R69, R69, R89, R0 ;  /* 0x000000594545b224 */ /* 0x000fe200078e0200 */
[----:B------:R-:W-:Y:S04]  /*3f10*/  BSSY B1, `(.L_x_130) ;  /* 0x0000006000017945 */ /* 0x000fe80003800000 */
[----:B------:R0:W-:Y:S01]  /*3f20*/  @!P3 STG.E.U8 desc[UR36][R4.64+0x59], R69 ;  /* 0x000059450400b986 */ /* 0x0001e2000c101124 */
[----:B------:R-:W-:Y:S05]  /*3f30*/  @P4 BRA `(.L_x_131) ;  /* 0x00000000000c4947 */ /* 0x000fea0003800000 */
[----:B------:R-:W2:Y:S02]  /*3f40*/  LDG.E.U8 R101, desc[UR36][R10.64+0x58] ;  /* 0x000058240a657981 */ /* 0x000ea4000c1e1100 */
[----:B--2---:R-:W-:-:S05]  /*3f50*/  PRMT R3, R101, 0x8880, RZ ;  /* 0x0000888065037816 */ /* 0x004fca00000000ff */
[----:B------:R-:W-:-:S07]  /*3f60*/  IMAD R0, R3, R90, RZ ;  /* 0x0000005a03007224 */ /* 0x000fce00078e02ff */
.L_x_131:
[----:B------:R-:W-:Y:S05]  /*3f70*/  BSYNC B1 ;  /* 0x0000000000017941 */ /* 0x000fea0003800000 */
.L_x_130:
        /* <DEDUP_REMOVED lines=10> */
.L_x_133:
[----:B------:R-:W-:Y:S05]  /*4020*/  BSYNC B1 ;  /* 0x0000000000017941 */ /* 0x000fea0003800000 */
.L_x_132:
[----:B------:R-:W-:Y:S01]  /*4030*/  @!P2 IMAD R71, R71, R89, R0 ;  /* 0x000000594747a224 */ /* 0x000fe200078e0200 */
[----:B------:R-:W-:Y:S04]  /*4040*/  BSSY B1, `(.L_x_134) ;  /* 0x0000006000017945 */ /* 0x000fe80003800000 */
[----:B------:R0:W-:Y:S01]  /*4050*/  @!P2 STG.E.U8 desc[UR36][R6.64+0x59], R71 ;  /* 0x000059470600a986 */ /* 0x0001e2000c101124 */
[----:B------:R-:W-:Y:S05]  /*4060*/  @P3 BRA `(.L_x_135) ;  /* 0x00000000000c3947 */ /* 0x000fea0003800000 */
[----:B------:R-:W2:Y:S02]  /*4070*/  LDG.E.U8 R101, desc[UR36][R8.64+0x60] ;  /* 0x0000602408657981 */ /* 0x000ea4000c1e1100 */
[----:B--2---:R-:W-:-:S05]  /*4080*/  PRMT R3, R101, 0x8880, RZ ;  /* 0x0000888065037816 */ /* 0x004fca00000000ff */
[----:B------:R-:W-:-:S07]  /*4090*/  IMAD R0, R3, R90, RZ ;  /* 0x0000005a03007224 */ /* 0x000fce00078e02ff */
.L_x_135:
[----:B------:R-:W-:Y:S05]  /*40a0*/  BSYNC B1 ;  /* 0x0000000000017941 */ /* 0x000fea0003800000 */
.L_x_134:
[----:B--2---:R-:W-:Y:S01]  /*40b0*/  @!P3 IMAD R3, R72, R89, R0 ;  /* 0x000000594803b224 */ /* 0x004fe200078e0200 */
[----:B------:R-:W-:Y:S04]  /*40c0*/  BSSY B1, `(.L_x_136) ;  /* 0x0000006000017945 */ /* 0x000fe80003800000 */
[----:B------:R2:W-:Y:S01]  /*40d0*/  @!P3 STG.E.U8 desc[UR36][R4.64+0x60], R3 ;  /* 0x000060030400b986 */ /* 0x0005e2000c101124 */
[----:B------:R-:W-:Y:S05]  /*40e0*/  @P4 BRA `(.L_x_137) ;  /* 0x00000000000c4947 */ /* 0x000fea0003800000 */
[----:B------:R-:W2:Y:S02]  /*40f0*/  LDG.E.U8 R101, desc[UR36][R8.64+0x61] ;  /* 0x0000612408657981 */ /* 0x000ea4000c1e1100 */
[----:B--2---:R-:W-:-:S05]  /*4100*/  PRMT R3, R101, 0x8880, RZ ;  /* 0x0000888065037816 */ /* 0x004fca00000000ff */
[----:B------:R-:W-:-:S07]  /*4110*/  IMAD R0, R3, R90, RZ ;  /* 0x0000005a03007224 */ /* 0x000fce00078e02ff */
.L_x_137:
[----:B------:R-:W-:Y:S05]  /*4120*/  BSYNC B1 ;  /* 0x0000000000017941 */ /* 0x000fea0003800000 */
.L_x_136:
        /* <DEDUP_REMOVED lines=10> */
.L_x_139:
[----:B------:R-:W-:Y:S05]  /*41d0*/  BSYNC B1 ;  /* 0x0000000000017941 */ /* 0x000fea0003800000 */
.L_x_138:
[----:B--2---:R-:W-:Y:S01]  /*41e0*/  @!P2 IMAD R3, R74, R89, R0 ;  /* 0x000000594a03a224 */ /* 0x004fe200078e0200 */
[----:B------:R-:W-:Y:S04]  /*41f0*/  BSSY B1, `(.L_x_140) ;  /* 0x0000006000017945 */ /* 0x000fe80003800000 */
[----:B------:R2:W-:Y:S01]  /*4200*/  @!P2 STG.E.U8 desc[UR36][R6.64+0x60], R3 ;  /* 0x000060030600a986 */ /* 0x0005e2000c101124 */
[----:B------:R-:W-:Y:S05]  /*4210*/  @P3 BRA `(.L_x_141) ;  /* 0x00000000000c3947 */ /* 0x000fea0003800000 */
[----:B------:R-:W2:Y:S02]  /*4220*/  LDG.E.U8 R101, desc[UR36][R10.64+0x61] ;  /* 0x000061240a657981 */ /* 0x000ea4000c1e1100 */
[----:B--2---:R-:W-:-:S05]  /*4230*/  PRMT R3, R101, 0x8880, RZ ;  /* 0x0000888065037816 */ /* 0x004fca00000000ff */
[----:B------:R-:W-:-:S07]  /*4240*/  IMAD R0, R3, R90, RZ ;  /* 0x0000005a03007224 */ /* 0x000fce00078e02ff */
.L_x_141:
[----:B------:R-:W-:Y:S05]  /*4250*/  BSYNC B1 ;  /* 0x0000000000017941 */ /* 0x000fea0003800000 */
.L_x_140:
[----:B------:R-:W-:Y:S01]  /*4260*/  @!P3 IMAD R75, R75, R89, R0 ;  /* 0x000000594b4bb224 */ /* 0x000fe200078e0200 */
[----:B------:R-:W-:Y:S04]  /*4270*/  BSSY B1, `(.L_x_142) ;  /* 0x0000006000017945 */ /* 0x000fe80003800000 */
[----:B------:R0:W-:Y:S01]  /*4280*/  @!P3 STG.E.U8 desc[UR36][R6.64+0x61], R75 ;  /* 0x0000614b0600b986 */ /* 0x0001e2000c101124 */
[----:B------:R-:W-:Y:S05]  /*4290*/  @P4 BRA `(.L_x_143) ;  /* 0x00000000000c4947 */ /* 0x000fea0003800000 */
[----:B------:R-:W2:Y:S02]  /*42a0*/  LDG.E.U8 R101, desc[UR36][R8.64+0x68] ;  /* 0x0000682408657981 */ /* 0x000ea4000c1e1100 */
[----:B--2---:R-:W-:-:S05]  /*42b0*/  PRMT R3, R101, 0x8880, RZ ;  /* 0x0000888065037816 */ /* 0x004fca00000000ff */
[----:B------:R-:W-:-:S07]  /*42c0*/  IMAD R0, R3, R90, RZ ;  /* 0x0000005a03007224 */ /* 0x000fce00078e02ff */
.L_x_143:
[----:B------:R-:W-:Y:S05]  /*42d0*/  BSYNC B1 ;  /* 0x0000000000017941 */ /* 0x000fea0003800000 */
.L_x_142:
        /* <DEDUP_REMOVED lines=10> */
.L_x_145:
[----:B------:R-:W-:Y:S05]  /*4380*/  BSYNC B1 ;  /* 0x0000000000017941 */ /* 0x000fea0003800000 */
.L_x_144:
[----:B------:R-:W-:Y:S01]  /*4390*/  @!P2 IMAD R77, R77, R89, R0 ;  /* 0x000000594d4da224 */ /* 0x000fe200078e0200 */
[----:B------:R-:W-:Y:S04]  /*43a0*/  BSSY B1, `(.L_x_146) ;  /* 0x0000006000017945 */ /* 0x000fe80003800000 */
[----:B------:R0:W-:Y:S01]  /*43b0*/  @!P2 STG.E.U8 desc[UR36][R4.64+0x69], R77 ;  /* 0x0000694d0400a986 */ /* 0x0001e2000c101124 */
[----:B------:R-:W-:Y:S05]  /*43c0*/  @P3 BRA `(.L_x_147) ;  /* 0x00000000000c3947 */ /* 0x000fea0003800000 */
[----:B------:R-:W2:Y:S02]  /*43d0*/  LDG.E.U8 R101, desc[UR36][R10.64+0x68] ;  /* 0x000068240a657981 */ /* 0x000ea4000c1e1100 */
[----:B--2---:R-:W-:-:S05]  /*43e0*/  PRMT R3, R101, 0x8880, RZ ;  /* 0x0000888065037816 */ /* 0x004fca00000000ff */
[----:B------:R-:W-:-:S07]  /*43f0*/  IMAD R0, R3, R90, RZ ;  /* 0x0000005a03007224 */ /* 0x000fce00078e02ff */
.L_x_147:
[----:B------:R-:W-:Y:S05]  /*4400*/  BSYNC B1 ;  /* 0x0000000000017941 */ /* 0x000fea0003800000 */
.L_x_146:
[----:B--2---:R-:W-:Y:S01]  /*4410*/  @!P3 IMAD R3, R78, R89, R0 ;  /* 0x000000594e03b224 */ /* 0x004fe200078e0200 */
[----:B------:R-:W-:Y:S04]  /*4420*/  BSSY B1, `(.L_x_148) ;  /* 0x0000006000017945 */ /* 0x000fe80003800000 */
[----:B------:R2:W-:Y:S01]  /*4430*/  @!P3 STG.E.U8 desc[UR36][R6.64+0x68], R3 ;  /* 0x000068030600b986 */ /* 0x0005e2000c101124 */
[----:B------:R-:W-:Y:S05]  /*4440*/  @P4 BRA `(.L_x_149) ;  /* 0x00000000000c4947 */ /* 0x000fea0003800000 */
[----:B------:R-:W2:Y:S02]  /*4450*/  LDG.E.U8 R101, desc[UR36][R10.64+0x69] ;  /* 0x000069240a657981 */ /* 0x000ea4000c1e1100 */
[----:B--2---:R-:W-:-:S05]  /*4460*/  PRMT R3, R101, 0x8880, RZ ;  /* 0x0000888065037816 */ /* 0x004fca00000000ff */
[----:B------:R-:W-:-:S07]  /*4470*/  IMAD R0, R3, R90, RZ ;  /* 0x0000005a03007224 */ /* 0x000fce00078e02ff */
.L_x_149:
[----:B------:R-:W-:Y:S05]  /*4480*/  BSYNC B1 ;  /* 0x0000000000017941 */ /* 0x000fea0003800000 */
.L_x_148:
        /* <DEDUP_REMOVED lines=10> */
.L_x_151:
[----:B------:R-:W-:Y:S05]  /*4530*/  BSYNC B1 ;  /* 0x0000000000017941 */ /* 0x000fea0003800000 */
.L_x_150:
[----:B--2---:R-:W-:Y:S01]  /*4540*/  @!P2 IMAD R3, R80, R89, R0 ;  /* 0x000000595003a224 */ /* 0x004fe200078e0200 */
[----:B------:R-:W-:Y:S04]  /*4550*/  BSSY B1, `(.L_x_152) ;  /* 0x0000006000017945 */ /* 0x000fe80003800000 */
[----:B------:R2:W-:Y:S01]  /*4560*/  @!P2 STG.E.U8 desc[UR36][R4.64+0x70], R3 ;  /* 0x000070030400a986 */ /* 0x0005e2000c101124 */
[----:B------:R-:W-:Y:S05]  /*4570*/  @P3 BRA `(.L_x_153) ;  /* 0x00000000000c3947 */ /* 0x000fea0003800000 */
[----:B------:R-:W2:Y:S02]  /*4580*/  LDG.E.U8 R101, desc[UR36][R8.64+0x71] ;  /* 0x0000712408657981 */ /* 0x000ea4000c1e1100 */
[----:B--2---:R-:W-:-:S05]  /*4590*/  PRMT R3, R101, 0x8880, RZ ;  /* 0x0000888065037816 */ /* 0x004fca00000000ff */
[----:B------:R-:W-:-:S07]  /*45a0*/  IMAD R0, R3, R90, RZ ;  /* 0x0000005a03007224 */ /* 0x000fce00078e02ff */
.L_x_153:
[----:B------:R-:W-:Y:S05]  /*45b0*/  BSYNC B1 ;  /* 0x0000000000017941 */ /* 0x000fea0003800000 */
.L_x_152:
[----:B------:R-:W-:Y:S01]  /*45c0*/  @!P3 IMAD R81, R81, R89, R0 ;  /* 0x000000595151b224 */ /* 0x000fe200078e0200 */
[----:B------:R-:W-:Y:S04]  /*45d0*/  BSSY B1, `(.L_x_154) ;  /* 0x0000006000017945 */ /* 0x000fe80003800000 */
[----:B------:R0:W-:Y:S01]  /*45e0*/  @!P3 STG.E.U8 desc[UR36][R4.64+0x71], R81 ;  /* 0x000071510400b986 */ /* 0x0001e2000c101124 */
[----:B------:R-:W-:Y:S05]  /*45f0*/  @P4 BRA `(.L_x_155) ;  /* 0x00000000000c4947 */ /* 0x000fea0003800000 */
[----:B------:R-:W2:Y:S02]  /*4600*/  LDG.E.U8 R101, desc[UR36][R10.64+0x70] ;  /* 0x000070240a657981 */ /* 0x000ea4000c1e1100 */
[----:B--2---:R-:W-:-:S05]  /*4610*/  PRMT R3, R101, 0x8880, RZ ;  /* 0x0000888065037816 */ /* 0x004fca00000000ff */
[----:B------:R-:W-:-:S07]  /*4620*/  IMAD R0, R3, R90, RZ ;  /* 0x0000005a03007224 */ /* 0x000fce00078e02ff */
.L_x_155:
[----:B------:R-:W-:Y:S05]  /*4630*/  BSYNC B1 ;  /* 0x0000000000017941 */ /* 0x000fea0003800000 */
.L_x_154:
[C---:B------:R-:W-:Y:S01]  /*4640*/  ISETP.LT.OR P2, PT, R19.reuse, 0x72, !P0 ;  /* 0x000000721300780c */ /* 0x040fe20004741670 */
[----:B--2---:R-:W-:Y:S01]  /*4650*/  @!P4 IMAD R3, R82, R89, R0 ;  /* 0x000000595203c224 */ /* 0x004fe200078e0200 */
[----:B------:R-:W-:Y:S01]  /*4660*/  BSSY B1, `(.L_x_156) ;  /* 0x0000009000017945 */ /* 0x000fe20003800000 */
[C---:B------:R-:W-:Y:S02]  /*4670*/  ISETP.LT.OR P3, PT, R19.reuse, 0x79, !P1 ;  /* 0x000000791300780c */ /* 0x040fe40004f61670 */
[C---:B------:R-:W-:Y:S01]  /*4680*/  ISETP.LT.OR P1, PT, R19.reuse, 0x7a, !P1 ;  /* 0x0000007a1300780c */ /* 0x040fe20004f21670 */
[----:B------:R2:W-:Y:S01]  /*4690*/  @!P4 STG.E.U8 desc[UR36][R6.64+0x70], R3 ;  /* 0x000070030600c986 */ /* 0x0005e2000c101124 */
[----:B------:R-:W-:-:S06]  /*46a0*/  ISETP.LT.OR P4, PT, R19, 0x79, !P0 ;  /* 0x000000791300780c */ /* 0x000fcc0004781670 */
[----:B------:R-:W-:Y:S07]  /*46b0*/  @P2 BRA `(.L_x_157) ;  /* 0x00000000000c2947 */ /* 0x000fee0003800000 */
[----:B------:R-:W2:Y:S02]  /*46c0*/  LDG.E.U8 R101, desc[UR36][R10.64+0x71] ;  /* 0x000071240a657981 */ /* 0x000ea4000c1e1100 */
[----:B--2---:R-:W-:-:S05]  /*46d0*/  PRMT R3, R101, 0x8880, RZ ;  /* 0x0000888065037816 */ /* 0x004fca00000000ff */
[----:B------:R-:W-:-:S07]  /*46e0*/  IMAD R0, R3, R90, RZ ;  /* 0x0000005a03007224 */ /* 0x000fce00078e02ff */
.L_x_157:
[----:B------:R-:W-:Y:S05]  /*46f0*/  BSYNC B1 ;  /* 0x0000000000017941 */ /* 0x000fea0003800000 */
.L_x_156:
[----:B------:R-:W-:Y:S01]  /*4700*/  @!P2 IMAD R83, R83, R89, R0 ;  /* 0x000000595353a224 */ /* 0x000fe200078e0200 */
[----:B------:R-:W-:Y:S04]  /*4710*/  BSSY B1, `(.L_x_158) ;  /* 0x0000006000017945 */ /* 0x000fe80003800000 */
[----:B------:R0:W-:Y:S01]  /*4720*/  @!P2 STG.E.U8 desc[UR36][R6.64+0x71], R83 ;  /* 0x000071530600a986 */ /* 0x0001e2000c101124 */
[----:B------:R-:W-:Y:S05]  /*4730*/  @P3 BRA `(.L_x_159) ;  /* 0x00000000000c3947 */ /* 0x000fea0003800000 */
[----:B------:R-:W2:Y:S02]  /*4740*/  LDG.E.U8 R101, desc[UR36][R8.64+0x78] ;  /* 0x0000782408657981 */ /* 0x000ea4000c1e1100 */
[----:B--2---:R-:W-:-:S05]  /*4750*/  PRMT R3, R101, 0x8880, RZ ;  /* 0x0000888065037816 */ /* 0x004fca00000000ff */
[----:B------:R-:W-:-:S07]  /*4760*/  IMAD R0, R3, R90, RZ ;  /* 0x0000005a03007224 */ /* 0x000fce00078e02ff */
.L_x_159:
[----:B------:R-:W-:Y:S05]  /*4770*/  BSYNC B1 ;  /* 0x0000000000017941 */ /* 0x000fea0003800000 */
.L_x_158:
[----:B--2---:R-:W-:Y:S01]  /*4780*/  @!P3 IMAD R3, R84, R89, R0 ;  /* 0x000000595403b224 */ /* 0x004fe200078e0200 */
[----:B------:R-:W-:Y:S04]  /*4790*/  BSSY B1, `(.L_x_160) ;  /* 0x0000006000017945 */ /* 0x000fe80003800000 */
[----:B------:R2:W-:Y:S01]  /*47a0*/  @!P3 STG.E.U8 desc[UR36][R4.64+0x78], R3 ;  /* 0x000078030400b986 */ /* 0x0005e2000c101124 */
[----:B------:R-:W-:Y:S05]  /*47b0*/  @P1 BRA `(.L_x_161) ;  /* 0x00000000000c1947 */ /* 0x000fea0003800000 */
[----:B------:R-:W2:Y:S02]  /*47c0*/  LDG.E.U8 R101, desc[UR36][R8.64+0x79] ;  /* 0x0000792408657981 */ /* 0x000ea4000c1e1100 */
[----:B--2---:R-:W-:-:S05]  /*47d0*/  PRMT R3, R101, 0x8880, RZ ;  /* 0x0000888065037816 */ /* 0x004fca00000000ff */
[----:B------:R-:W-:-:S07]  /*47e0*/  IMAD R0, R3, R90, RZ ;  /* 0x0000005a03007224 */ /* 0x000fce00078e02ff */
.L_x_161:
[----:B------:R-:W-:Y:S05]  /*47f0*/  BSYNC B1 ;  /* 0x0000000000017941 */ /* 0x000fea0003800000 */
.L_x_160:
[----:B------:R-:W-:Y:S01]  /*4800*/  @!P1 IMAD R85, R85, R89, R0 ;  /* 0x0000005955559224 */ /* 0x000fe200078e0200 */
[----:B------:R-:W-:Y:S04]  /*4810*/  BSSY B1, `(.L_x_162) ;  /* 0x0000006000017945 */ /* 0x000fe80003800000 */
[----:B------:R0:W-:Y:S01]  /*4820*/  @!P1 STG.E.U8 desc[UR36][R4.64+0x79], R85 ;  /* 0x0000795504009986 */ /* 0x0001e2000c101124 */
[----:B------:R-:W-:Y:S05]  /*4830*/  @P4 BRA `(.L_x_163) ;  /* 0x00000000000c4947 */ /* 0x000fea0003800000 */
[----:B------:R-:W2:Y:S02]  /*4840*/  LDG.E.U8 R101, desc[UR36][R10.64+0x78] ;  /* 0x000078240a657981 */ /* 0x000ea4000c1e1100 */
[----:B--2---:R-:W-:-:S05]  /*4850*/  PRMT R3, R101, 0x8880, RZ ;  /* 0x0000888065037816 */ /* 0x004fca00000000ff */
[----:B------:R-:W-:-:S07]  /*4860*/  IMAD R0, R3, R90, RZ ;  /* 0x0000005a03007224 */ /* 0x000fce00078e02ff */
.L_x_163:
[----:B------:R-:W-:Y:S05]  /*4870*/  BSYNC B1 ;  /* 0x0000000000017941 */ /* 0x000fea0003800000 */
.L_x_162:
[----:B--2---:R-:W-:Y:S01]  /*4880*/  @!P4 IMAD R3, R86, R89, R0 ;  /* 0x000000595603c224 */ /* 0x004fe200078e0200 */
[----:B------:R-:W-:Y:S01]  /*4890*/  ISETP.LT.OR P0, PT, R19, 0x7a, !P0 ;  /* 0x0000007a1300780c */ /* 0x000fe20004701670 */
[----:B------:R-:W-:Y:S03]  /*48a0*/  BSSY B1, `(.L_x_164) ;  /* 0x0000006000017945 */ /* 0x000fe60003800000 */
[----:B------:R2:W-:Y:S09]  /*48b0*/  @!P4 STG.E.U8 desc[UR36][R6.64+0x78], R3 ;  /* 0x000078030600c986 */ /* 0x0005f2000c101124 */
[----:B------:R-:W-:Y:S05]  /*48c0*/  @P0 BRA `(.L_x_165) ;  /* 0x00000000000c0947 */ /* 0x000fea0003800000 */
[----:B------:R-:W2:Y:S02]  /*48d0*/  LDG.E.U8 R101, desc[UR36][R10.64+0x79] ;  /* 0x000079240a657981 */ /* 0x000ea4000c1e1100 */
[----:B--2---:R-:W-:-:S05]  /*48e0*/  PRMT R3, R101, 0x8880, RZ ;  /* 0x0000888065037816 */ /* 0x004fca00000000ff */
[----:B------:R-:W-:-:S07]  /*48f0*/  IMAD R0, R3, R90, RZ ;  /* 0x0000005a03007224 */ /* 0x000fce00078e02ff */
.L_x_165:
[----:B------:R-:W-:Y:S05]  /*4900*/  BSYNC B1 ;  /* 0x0000000000017941 */ /* 0x000fea0003800000 */
.L_x_164:
[----:B------:R-:W-:Y:S01]  /*4910*/  IMAD R87, R87, R89, R0 ;  /* 0x0000005957577224 */ /* 0x000fe200078e0200 */
[----:B------:R-:W-:Y:S06]  /*4920*/  @P0 BRA `(.L_x_166) ;  /* 0x0000000c00100947 */ /* 0x000fec0003800000 */
[----:B------:R0:W-:Y:S01]  /*4930*/  STG.E.U8 desc[UR36][R6.64+0x79], R87 ;  /* 0x0000795706007986 */ /* 0x0001e2000c101124 */
[----:B------:R-:W-:Y:S05]  /*4940*/  BRA `(.L_x_166) ;  /* 0x0000000c00087947 */ /* 0x000fea0003800000 */
.L_x_37:
[C---:B------:R-:W-:Y:S02]  /*4950*/  ISETP.GE.AND P1, PT, R20.reuse, 0x1, PT ;  /* 0x000000011400780c */ /* 0x040fe40003f26270 */
[----:B------:R-:W-:Y:S02]  /*4960*/  ISETP.GE.AND P0, PT, R20, 0x9, PT ;  /* 0x000000091400780c */ /* 0x000fe40003f06270 */
[C---:B------:R-:W-:Y:S02]  /*4970*/  ISETP.LT.OR P3, PT, R19.reuse, 0x1, !P1 ;  /* 0x000000011300780c */ /* 0x040fe40004f61670 */
[C---:B------:R-:W-:Y:S02]  /*4980*/  ISETP.LT.OR P4, PT, R19.reuse, 0x2, !P1 ;  /* 0x000000021300780c */ /* 0x040fe40004f81670 */
[----:B------:R-:W-:-:S09]  /*4990*/  ISETP.LT.OR P2, PT, R19, 0x1, !P0 ;  /* 0x000000011300780c */ /* 0x000fd20004741670 */
[-C--:B------:R-:W-:Y:S02]  /*49a0*/  @!P3 IMAD R3, R24, R89.reuse, RZ ;  /* 0x000000591803b224 */ /* 0x080fe400078e02ff */
[-C--:B------:R-:W-:Y:S02]  /*49b0*/  @!P4 IMAD R25, R25, R89.reuse, RZ ;  /* 0x000000591919c224 */ /* 0x080fe400078e02ff */
[----:B------:R-:W-:Y:S01]  /*49c0*/  @!P2 IMAD R9, R26, R89, RZ ;  /* 0x000000591a09a224 */ /* 0x000fe200078e02ff */
[----:B------:R0:W-:Y:S01]  /*49d0*/  @!P3 STG.E.U8 desc[UR36][R4.64], R3 ;  /* 0x000000030400b986 */ /* 0x0001e2000c101124 */
[----:B------:R-:W-:-:S03]  /*49e0*/  ISETP.LT.OR P3, PT, R19, 0x2, !P0 ;  /* 0x000000021300780c */ /* 0x000fc60004761670 */
[----:B------:R-:W-:Y:S01]  /*49f0*/  @!P4 STG.E.U8 desc[UR36][R4.64+0x1], R25 ;  /* 0x000001190400c986 */ /* 0x000fe2000c101124 */
[----:B------:R-:W-:-:S03]  /*4a00*/  ISETP.LT.OR P4, PT, R19, 0x9, !P1 ;  /* 0x000000091300780c */ /* 0x000fc60004f81670 */
[----:B------:R1:W-:Y:S01]  /*4a10*/  @!P2 STG.E.U8 desc[UR36][R6.64], R9 ;  /* 0x000000090600a986 */ /* 0x0003e2000c101124 */
[----:B------:R-:W-:-:S05]  /*4a20*/  ISETP.LT.OR P2, PT, R19, 0xa, !P1 ;  /* 0x0000000a1300780c */ /* 0x000fca0004f41670 */
[----:B------:R-:W-:-:S04]  /*4a30*/  @!P3 IMAD R27, R27, R89, RZ ;  /* 0x000000591b1bb224 */ /* 0x000fc800078e02ff */
[-C--:B------:R-:W-:Y:S01]  /*4a40*/  @!P4 IMAD R11, R28, R89.reuse, RZ ;  /* 0x000000591c0bc224 */ /* 0x080fe200078e02ff */
[----:B------:R-:W-:Y:S01]  /*4a50*/  @!P3 STG.E.U8 desc[UR36][R6.64+0x1], R27 ;  /* 0x0000011b0600b986 */ /* 0x000fe2000c101124 */
[----:B------:R-:W-:Y:S02]  /*4a60*/  ISETP.LT.OR P3, PT, R19, 0x9, !P0 ;  /* 0x000000091300780c */ /* 0x000fe40004761670 */
[----:B------:R-:W-:Y:S01]  /*4a70*/  @!P2 IMAD R29, R29, R89, RZ ;  /* 0x000000591d1da224 */ /* 0x000fe200078e02ff */
[----:B------:R2:W-:Y:S01]  /*4a80*/  @!P4 STG.E.U8 desc[UR36][R4.64+0x8], R11 ;  /* 0x0000080b0400c986 */ /* 0x0005e2000c101124 */
[----:B------:R-:W-:-:S03]  /*4a90*/  ISETP.LT.OR P4, PT, R19, 0xa, !P0 ;  /* 0x0000000a1300780c */ /* 0x000fc60004781670 */
[----:B------:R-:W-:Y:S01]  /*4aa0*/  @!P2 STG.E.U8 desc[UR36][R4.64+0x9], R29 ;  /* 0x0000091d0400a986 */ /* 0x000fe2000c101124 */
[----:B------:R-:W-:-:S05]  /*4ab0*/  ISETP.LT.OR P2, PT, R19, 0x11, !P1 ;  /* 0x000000111300780c */ /* 0x000fca0004f41670 */
[----:B0-----:R-:W-:-:S04]  /*4ac0*/  @!P3 IMAD R3, R30, R89, RZ ;  /* 0x000000591e03b224 */ /* 0x001fc800078e02ff */
[-C--:B------:R-:W-:Y:S01]  /*4ad0*/  @!P4 IMAD R31, R31, R89.reuse, RZ ;  /* 0x000000591f1fc224 */ /* 0x080fe200078e02ff */
[----:B------:R0:W-:Y:S01]  /*4ae0*/  @!P3 STG.E.U8 desc[UR36][R6.64+0x8], R3 ;  /* 0x000008030600b986 */ /* 0x0001e2000c101124 */
[C---:B------:R-:W-:Y:S02]  /*4af0*/  ISETP.LT.OR P3, PT, R19.reuse, 0x12, !P1 ;  /* 0x000000121300780c */ /* 0x040fe40004f61670 */
[----:B-1----:R-:W-:Y:S01]  /*4b00*/  @!P2 IMAD R9, R32, R89, RZ ;  /* 0x000000592009a224 */ /* 0x002fe200078e02ff */
[----:B------:R-:W-:Y:S01]  /*4b10*/  @!P4 STG.E.U8 desc[UR36][R6.64+0x9], R31 ;  /* 0x0000091f0600c986 */ /* 0x000fe2000c101124 */
[----:B------:R-:W-:-:S03]  /*4b20*/  ISETP.LT.OR P4, PT, R19, 0x11, !P0 ;  /* 0x000000111300780c */ /* 0x000fc60004781670 */
[----:B------:R1:W-:Y:S01]  /*4b30*/  @!P2 STG.E.U8 desc[UR36][R4.64+0x10], R9 ;  /* 0x000010090400a986 */ /* 0x0003e2000c101124 */
[----:B------:R-:W-:-:S05]  /*4b40*/  ISETP.LT.OR P2, PT, R19, 0x12, !P0 ;  /* 0x000000121300780c */ /* 0x000fca0004741670 */
[----:B------:R-:W-:-:S04]  /*4b50*/  @!P3 IMAD R33, R33, R89, RZ ;  /* 0x000000592121b224 */ /* 0x000fc800078e02ff */
[-C--:B--2---:R-:W-:Y:S01]  /*4b60*/  @!P4 IMAD R11, R34, R89.reuse, RZ ;  /* 0x00000059220bc224 */ /* 0x084fe200078e02ff */
        /* <DEDUP_REMOVED lines=144> */
[----:B------:R2:W-:Y:S01]  /*5470*/  @!P3 STG.E.U8 desc[UR36][R4.64+0x71], R81 ;  /* 0x000071510400b986 */ /* 0x0005e2000c101124 */
[C---:B------:R-:W-:Y:S02]  /*5480*/  ISETP.LT.OR P3, PT, R19.reuse, 0x79, !P1 ;  /* 0x000000791300780c */ /* 0x040fe40004f61670 */
[C---:B------:R-:W-:Y:S01]  /*5490*/  ISETP.LT.OR P1, PT, R19.reuse, 0x7a, !P1 ;  /* 0x0000007a1300780c */ /* 0x040fe20004f21670 */
[----:B------:R2:W-:Y:S01]  /*54a0*/  @!P4 STG.E.U8 desc[UR36][R6.64+0x70], R11 ;  /* 0x0000700b0600c986 */ /* 0x0005e2000c101124 */
[----:B------:R-:W-:Y:S01]  /*54b0*/  ISETP.LT.OR P4, PT, R19, 0x79, !P0 ;  /* 0x000000791300780c */ /* 0x000fe20004781670 */
[----:B------:R-:W-:Y:S01]  /*54c0*/  @!P2 IMAD R83, R83, R89, RZ ;  /* 0x000000595353a224 */ /* 0x000fe200078e02ff */
[----:B------:R-:W-:-:S04]  /*54d0*/  ISETP.LT.OR P0, PT, R19, 0x7a, !P0 ;  /* 0x0000007a1300780c */ /* 0x000fc80004701670 */
[----:B------:R2:W-:Y:S03]  /*54e0*/  @!P2 STG.E.U8 desc[UR36][R6.64+0x71], R83 ;  /* 0x000071530600a986 */ /* 0x0005e6000c101124 */
[-C--:B0-----:R-:W-:Y:S02]  /*54f0*/  @!P3 IMAD R3, R84, R89.reuse, RZ ;  /* 0x000000595403b224 */ /* 0x081fe400078e02ff */
[-C--:B------:R-:W-:Y:S02]  /*5500*/  @!P1 IMAD R85, R85, R89.reuse, RZ ;  /* 0x0000005955559224 */ /* 0x080fe400078e02ff */
[-C--:B-1----:R-:W-:Y:S01]  /*5510*/  @!P4 IMAD R9, R86, R89.reuse, RZ ;  /* 0x000000595609c224 */ /* 0x082fe200078e02ff */
[----:B------:R2:W-:Y:S01]  /*5520*/  @!P3 STG.E.U8 desc[UR36][R4.64+0x78], R3 ;  /* 0x000078030400b986 */ /* 0x0005e2000c101124 */
[----:B------:R-:W-:-:S03]  /*5530*/  @!P0 IMAD R87, R87, R89, RZ ;  /* 0x0000005957578224 */ /* 0x000fc600078e02ff */
[----:B------:R2:W-:Y:S04]  /*5540*/  @!P1 STG.E.U8 desc[UR36][R4.64+0x79], R85 ;  /* 0x0000795504009986 */ /* 0x0005e8000c101124 */
[----:B------:R2:W-:Y:S04]  /*5550*/  @!P4 STG.E.U8 desc[UR36][R6.64+0x78], R9 ;  /* 0x000078090600c986 */ /* 0x0005e8000c101124 */
[----:B------:R2:W-:Y:S02]  /*5560*/  @!P0 STG.E.U8 desc[UR36][R6.64+0x79], R87 ;  /* 0x0000795706008986 */ /* 0x0005e4000c101124 */
.L_x_166:
[----:B------:R-:W-:Y:S05]  /*5570*/  BSYNC B0 ;  /* 0x0000000000007941 */ /* 0x000fea0003800000 */
.L_x_36:
[----:B012-4-:R-:W2:Y:S01]  /*5580*/  LDL.64 R4, [R1] ;  /* 0x0000000001047983 */ /* 0x017ea20000100a00 */
[----:B------:R-:W-:Y:S01]  /*5590*/  ULDC.64 UR4, c[0x0][0x650] ;  /* 0x0001940000047ab9 */ /* 0x000fe20000000a00 */
[----:B------:R-:W-:Y:S02]  /*55a0*/  IMAD.U32 R0, RZ, RZ, UR44 ;  /* 0x0000002cff007e24 */ /* 0x000fe4000f8e00ff */
[----:B------:R-:W-:Y:S02]  /*55b0*/  IMAD.MOV.U32 R22, RZ, RZ, -0x1 ;  /* 0xffffffffff167424 */ /* 0x000fe400078e00ff */
[----:B------:R0:W-:Y:S01]  /*55c0*/  SYNCS.ARRIVE.TRANS64.A1T0 RZ, [R0+UR46], RZ ;  /* 0x000000ff00ff79a7 */ /* 0x0001e2000810002e */
[----:B------:R-:W-:Y:S02]  /*55d0*/  IMAD.MOV.U32 R19, RZ, RZ, -0x1 ;  /* 0xffffffffff137424 */ /* 0x000fe400078e00ff */
[----:B------:R-:W-:Y:S01]  /*55e0*/  IMAD.MOV.U32 R18, RZ, RZ, -0x1 ;  /* 0xffffffffff127424 */ /* 0x000fe200078e00ff */
[----:B0-----:R-:W-:-:S02]  /*55f0*/  PRMT R0, RZ, 0x7610, R0 ;  /* 0x00007610ff007816 */ /* 0x001fc40000000000 */
[----:B--2---:R-:W-:-:S05]  /*5600*/  LEA R16, P0, R4, R16, 0x1 ;  /* 0x0000001004107211 */ /* 0x004fca00078008ff */
[----:B------:R-:W-:Y:S01]  /*5610*/  IMAD.X R17, R98, 0x1, R17, P0 ;  /* 0x0000000162117824 */ /* 0x000fe200000e0611 */
[----:B------:R-:W-:-:S04]  /*5620*/  ISETP.GE.U32.AND P0, PT, R16, UR4, PT ;  /* 0x0000000410007c0c */ /* 0x000fc8000bf06070 */
[----:B------:R-:W-:-:S13]  /*5630*/  ISETP.GE.U32.AND.EX P0, PT, R17, UR5, PT, P0 ;  /* 0x0000000511007c0c */ /* 0x000fda000bf06100 */
[----:B------:R-:W-:Y:S05]  /*5640*/  @P0 BRA `(.L_x_167) ;  /* 0x00000004004c0947 */ /* 0x000fea0003800000 */
[----:B------:R-:W0:Y:S01]  /*5650*/  LDC.64 R10, c[0x0][0x628] ;  /* 0x00018a00ff0a7b82 */ /* 0x000e220000000a00 */
[----:B------:R-:W1:Y:S01]  /*5660*/  S2R R12, SR_CTAID.X ;  /* 0x00000000000c7919 */ /* 0x000e620000002500 */
[----:B------:R-:W-:Y:S02]  /*5670*/  IMAD.MOV.U32 R8, RZ, RZ, R16 ;  /* 0x000000ffff087224 */ /* 0x000fe400078e0010 */
[----:B------:R-:W-:Y:S01]  /*5680*/  IMAD.MOV.U32 R9, RZ, RZ, R17 ;  /* 0x000000ffff097224 */ /* 0x000fe200078e0011 */
[----:B------:R-:W2:Y:S03]  /*5690*/  S2R R19, SR_CTAID.Y ;  /* 0x0000000000137919 */ /* 0x000ea60000002600 */
[----:B------:R-:W4:Y:S08]  /*56a0*/  LDC R0, c[0x0][0x630] ;  /* 0x00018c00ff007b82 */ /* 0x000f300000000800 */
[----:B------:R-:W1:Y:S01]  /*56b0*/  LDC.64 R14, c[0x0][0x620] ;  /* 0x00018800ff0e7b82 */ /* 0x000e620000000a00 */
[----:B0-----:R-:W-:-:S04]  /*56c0*/  ISETP.NE.U32.AND P0, PT, R10, RZ, PT ;  /* 0x000000ff0a00720c */ /* 0x001fc80003f05070 */
[----:B------:R-:W-:-:S13]  /*56d0*/  ISETP.NE.AND.EX P0, PT, R11, RZ, PT, P0 ;  /* 0x000000ff0b00720c */ /* 0x000fda0003f05300 */
[----:B-12-4-:R-:W-:Y:S05]  /*56e0*/  @!P0 BRA `(.L_x_168) ;  /* 0x0000000000288947 */ /* 0x016fea0003800000 */
[----:B------:R-:W0:Y:S02]  /*56f0*/  LDC R3, c[0x0][0x634] ;  /* 0x00018d00ff037b82 */ /* 0x000e240000000800 */
[----:B0-----:R-:W-:-:S05]  /*5700*/  IADD3 R3, P0, R16, R3, RZ ;  /* 0x0000000310037210 */ /* 0x001fca0007f1e0ff */
[----:B------:R-:W-:-:S04]  /*5710*/  IMAD.X R13, RZ, RZ, R17, P0 ;  /* 0x000000ffff0d7224 */ /* 0x000fc800000e0611 */
[----:B------:R-:W-:-:S04]  /*5720*/  IMAD.WIDE.U32 R4, R13, R10, RZ ;  /* 0x0000000a0d047225 */ /* 0x000fc800078e00ff */
[----:B---3--:R-:W-:-:S04]  /*5730*/  IMAD.WIDE.U32 R6, P0, R3, R11, R4 ;  /* 0x0000000b03067225 */ /* 0x008fc80007800004 */
[----:B------:R-:W-:-:S04]  /*5740*/  IMAD.WIDE.U32 R4, R3, R10, RZ ;  /* 0x0000000a03047225 */ /* 0x000fc800078e00ff */
[----:B------:R-:W-:Y:S01]  /*5750*/  IMAD.X R9, RZ, RZ, RZ, P0 ;  /* 0x000000ffff097224 */ /* 0x000fe200000e06ff */
[----:B------:R-:W-:Y:S01]  /*5760*/  IADD3 RZ, P0, R5, R6, RZ ;  /* 0x0000000605ff7210 */ /* 0x000fe20007f1e0ff */
[----:B------:R-:W-:-:S04]  /*5770*/  IMAD.MOV.U32 R8, RZ, RZ, R7 ;  /* 0x000000ffff087224 */ /* 0x000fc800078e0007 */
[----:B------:R-:W-:-:S08]  /*5780*/  IMAD.WIDE.U32.X R8, R13, R11, R8, P0 ;  /* 0x0000000b0d087225 */ /* 0x000fd000000e0408 */
.L_x_168:
[-CC-:B------:R-:W-:Y:S01]  /*5790*/  SHF.R.U64 R18, R8, R0.reuse, R9.reuse ;  /* 0x0000000008127219 */ /* 0x180fe20000001209 */
[----:B------:R-:W0:Y:S01]  /*57a0*/  LDC.64 R24, c[0x0][0x640] ;  /* 0x00019000ff187b82 */ /* 0x000e220000000a00 */
[----:B------:R-:W-:Y:S01]  /*57b0*/  SHF.R.U32.HI R0, RZ, R0, R9 ;  /* 0x00000000ff007219 */ /* 0x000fe20000011609 */
[----:B------:R-:W-:Y:S01]  /*57c0*/  ULDC UR4, c[0x0][0x150] ;  /* 0x0000540000047ab9 */ /* 0x000fe20000000800 */
[----:B------:R-:W-:Y:S02]  /*57d0*/  IADD3 R3, P0, RZ, -R18, RZ ;  /* 0x80000012ff037210 */ /* 0x000fe40007f1e0ff */
[----:B---3--:R-:W-:-:S03]  /*57e0*/  I2FP.F32.U32 R7, R12 ;  /* 0x0000000c00077245 */ /* 0x008fc60000201000 */
[----:B------:R-:W1:Y:S01]  /*57f0*/  LDC R6, c[0x0][0x618] ;  /* 0x00018600ff067b82 */ /* 0x000e620000000800 */
[----:B------:R-:W-:Y:S02]  /*5800*/  IMAD.X R5, RZ, RZ, ~R0, P0 ;  /* 0x000000ffff057224 */ /* 0x000fe400000e0e00 */
[----:B------:R-:W-:Y:S01]  /*5810*/  FMUL R7, R7, UR4 ;  /* 0x0000000407077c20 */ /* 0x000fe20008400000 */
[----:B------:R-:W-:Y:S01]  /*5820*/  ULDC UR4, c[0x0][0x154] ;  /* 0x0000550000047ab9 */ /* 0x000fe20000000800 */
[-C--:B------:R-:W-:Y:S02]  /*5830*/  IMAD R0, R5, R14.reuse, RZ ;  /* 0x0000000e05007224 */ /* 0x080fe400078e02ff */
[C---:B------:R-:W-:Y:S01]  /*5840*/  IMAD.WIDE.U32 R4, R3.reuse, R14, R16 ;  /* 0x0000000e03047225 */ /* 0x040fe200078e0010 */
[----:B------:R-:W2:Y:S01]  /*5850*/  LDC R8, c[0x0][0x608] ;  /* 0x00018200ff087b82 */ /* 0x000ea20000000800 */
[----:B------:R-:W3:Y:S02]  /*5860*/  F2I.U32.TRUNC.NTZ R7, R7 ;  /* 0x0000000700077305 */ /* 0x000ee4000020f000 */
[----:B------:R-:W-:Y:S01]  /*5870*/  IMAD R3, R3, R15, R0 ;  /* 0x0000000f03037224 */ /* 0x000fe200078e0200 */
[----:B------:R-:W-:-:S03]  /*5880*/  I2FP.F32.U32 R0, R19 ;  /* 0x0000001300007245 */ /* 0x000fc60000201000 */
[----:B------:R-:W-:Y:S01]  /*5890*/  IMAD.IADD R3, R5, 0x1, R3 ;  /* 0x0000000105037824 */ /* 0x000fe200078e0203 */
[----:B------:R-:W4:Y:S01]  /*58a0*/  LDC R22, c[0x0][0x658] ;  /* 0x00019600ff167b82 */ /* 0x000f220000000800 */
[----:B0-----:R-:W-:-:S04]  /*58b0*/  ISETP.NE.U32.AND P0, PT, R24, RZ, PT ;  /* 0x000000ff1800720c */ /* 0x001fc80003f05070 */
[----:B------:R-:W-:-:S03]  /*58c0*/  ISETP.NE.AND.EX P0, PT, R25, RZ, PT, P0 ;  /* 0x000000ff1900720c */ /* 0x000fc60003f05300 */
[----:B------:R-:W0:Y:S01]  /*58d0*/  LDC R9, c[0x0][0x144] ;  /* 0x00005100ff097b82 */ /* 0x000e220000000800 */
[-C--:B-1----:R-:W-:Y:S01]  /*58e0*/  SHF.R.U64 R10, R4, R6.reuse, R3 ;  /* 0x00000006040a7219 */ /* 0x082fe20000001203 */
[----:B---3--:R-:W-:Y:S01]  /*58f0*/  IMAD.MOV R7, RZ, RZ, -R7 ;  /* 0x000000ffff077224 */ /* 0x008fe200078e0a07 */
[----:B------:R-:W-:Y:S01]  /*5900*/  SHF.R.U32.HI R3, RZ, R6, R3 ;  /* 0x00000006ff037219 */ /* 0x000fe20000011603 */
[----:B------:R-:W-:-:S04]  /*5910*/  FMUL R6, R0, UR4 ;  /* 0x0000000400067c20 */ /* 0x000fc80008400000 */
[----:B------:R-:W1:Y:S01]  /*5920*/  LDC R20, c[0x0][0x148] ;  /* 0x00005200ff147b82 */ /* 0x000e620000000800 */
[----:B------:R3:W0:Y:S01]  /*5930*/  F2I.U32.TRUNC.NTZ R14, R6 ;  /* 0x00000006000e7305 */ /* 0x000622000020f000 */
[-CC-:B--2---:R-:W-:Y:S02]  /*5940*/  SHF.R.U64 R0, R10, R8.reuse, R3.reuse ;  /* 0x000000080a007219 */ /* 0x184fe40000001203 */
[----:B------:R-:W-:-:S04]  /*5950*/  SHF.R.U32.HI R3, RZ, R8, R3 ;  /* 0x00000008ff037219 */ /* 0x000fc80000011603 */
[----:B------:R-:W2:Y:S01]  /*5960*/  LDC R21, c[0x0][0x648] ;  /* 0x00019200ff157b82 */ /* 0x000ea20000000800 */
[-CC-:B----4-:R-:W-:Y:S02]  /*5970*/  SHF.R.U64 R13, R0, R22.reuse, R3.reuse ;  /* 0x00000016000d7219 */ /* 0x190fe40000001203 */
[----:B------:R-:W-:-:S03]  /*5980*/  SHF.R.U32.HI R5, RZ, R22, R3 ;  /* 0x00000016ff057219 */ /* 0x000fc60000011603 */
[----:B------:R-:W-:Y:S02]  /*5990*/  IMAD.MOV.U32 R4, RZ, RZ, R13 ;  /* 0x000000ffff047224 */ /* 0x000fe400078e000d */
[----:B------:R-:W4:Y:S01]  /*59a0*/  LDC R26, c[0x0][0x638] ;  /* 0x00018e00ff1a7b82 */ /* 0x000f220000000800 */
[----:B0-----:R-:W-:-:S07]  /*59b0*/  IMAD R15, R9, R7, R12 ;  /* 0x00000007090f7224 */ /* 0x001fce00078e020c */
[----:B------:R-:W0:Y:S08]  /*59c0*/  LDC R27, c[0x0][0x610] ;  /* 0x00018400ff1b7b82 */ /* 0x000e300000000800 */
[----:B------:R-:W0:Y:S01]  /*59d0*/  LDC R28, c[0x0][0x600] ;  /* 0x00018000ff1c7b82 */ /* 0x000e220000000800 */
[----:B-123--:R-:W-:Y:S05]  /*59e0*/  @!P0 BRA `(.L_x_169) ;  /* 0x0000000000288947 */ /* 0x00efea0003800000 */
[----:B------:R-:W1:Y:S02]  /*59f0*/  LDC R4, c[0x0][0x64c] ;  /* 0x00019300ff047b82 */ /* 0x000e640000000800 */
[----:B-1----:R-:W-:-:S05]  /*5a00*/  IADD3 R3, P0, R13, R4, RZ ;  /* 0x000000040d037210 */ /* 0x002fca0007f1e0ff */
        /* <DEDUP_REMOVED lines=8> */
.L_x_169:
[----:B------:R-:W-:Y:S01]  /*5a90*/  ISETP.NE.AND P0, PT, R2, 0x1, PT ;  /* 0x000000010200780c */ /* 0x000fe20003f05270 */
[----:B------:R-:W-:Y:S01]  /*5aa0*/  IMAD.MOV R14, RZ, RZ, -R14 ;  /* 0x000000ffff0e7224 */ /* 0x000fe200078e0a0e */
[----:B------:R-:W-:Y:S02]  /*5ab0*/  SHF.R.U64 R3, R4, R21, R5 ;  /* 0x0000001504037219 */ /* 0x000fe40000001205 */
[----:B------:R-:W-:-:S03]  /*5ac0*/  LOP3.LUT R0, R0, R99, RZ, 0xc0, !PT ;  /* 0x0000006300007212 */ /* 0x000fc600078ec0ff */
[----:B------:R-:W-:Y:S02]  /*5ad0*/  IMAD.MOV R4, RZ, RZ, -R3 ;  /* 0x000000ffff047224 */ /* 0x000fe400078e0a03 */
[----:B------:R-:W-:Y:S01]  /*5ae0*/  IMAD R22, R91, R3, R0 ;  /* 0x000000035b167224 */ /* 0x000fe200078e0200 */
[----:B------:R-:W-:Y:S01]  /*5af0*/  LOP3.LUT R3, R10, R97, RZ, 0xc0, !PT ;  /* 0x000000610a037212 */ /* 0x000fe200078ec0ff */
[----:B----4-:R-:W-:Y:S02]  /*5b00*/  IMAD R0, R4, R26, R13 ;  /* 0x0000001a04007224 */ /* 0x010fe400078e020d */
[----:B------:R-:W-:Y:S02]  /*5b10*/  @P0 IMAD R15, R20, R14, R19 ;  /* 0x0000000e140f0224 */ /* 0x000fe400078e0213 */
[----:B0-----:R-:W-:Y:S02]  /*5b20*/  IMAD R3, R0, R28, R3 ;  /* 0x0000001c00037224 */ /* 0x001fe400078e0203 */
[----:B------:R-:W-:-:S02]  /*5b30*/  IMAD R22, R22, R27, R15 ;  /* 0x0000001b16167224 */ /* 0x000fc400078e020f */
[----:B------:R-:W-:-:S03]  /*5b40*/  IMAD.MOV.U32 R4, RZ, RZ, 0x1 ;  /* 0x00000001ff047424 */ /* 0x000fc600078e00ff */
[----:B------:R-:W-:Y:S02]  /*5b50*/  SEL R19, R3, R22, !P0 ;  /* 0x0000001603137207 */ /* 0x000fe40004000000 */
[----:B------:R-:W-:Y:S02]  /*5b60*/  PRMT R0, R4, 0x7610, R0 ;  /* 0x0000761004007816 */ /* 0x000fe40000000000 */
[----:B------:R-:W-:-:S07]  /*5b70*/  SEL R22, R22, R3, !P0 ;  /* 0x0000000316167207 */ /* 0x000fce0004000000 */
.L_x_167:
[----:B------:R-:W-:Y:S01]  /*5b80*/  LOP3.LUT P0, RZ, R0, 0xff, RZ, 0xc0, !PT ;  /* 0x000000ff00ff7812 */ /* 0x000fe2000780c0ff */
[----:B------:R-:W-:Y:S01]  /*5b90*/  UIMAD.WIDE.U32 UR4, UR38, -0x55555555, URZ ;  /* 0xaaaaaaab260478a5 */ /* 0x000fe2000f8e003f */
[----:B------:R-:W-:-:S03]  /*5ba0*/  LOP3.LUT R103, R103, 0x1, RZ, 0x3c, !PT ;  /* 0x0000000167677812 */ /* 0x000fc600078e3cff */
[----:B------:R-:W-:-:S04]  /*5bb0*/  USHF.R.U32.HI UR4, URZ, 0x1, UR5 ;  /* 0x000000013f047899 */ /* 0x000fc80008011605 */
[----:B------:R-:W-:-:S04]  /*5bc0*/  UIMAD UR38, UR4, -0x3, UR38 ;  /* 0xfffffffd042678a4 */ /* 0x000fc8000f8e0226 */
[----:B------:R-:W-:Y:S08]  /*5bd0*/  @P0 BRA `(.L_x_170) ;  /* 0xffffffb800b00947 */ /* 0x000ff0000383ffff */
[----:B------:R-:W-:Y:S05]  /*5be0*/  EXIT ;  /* 0x000000000000794d */ /* 0x000fea0003800000 */
.L_x_17:
[----:B------:R-:W-:-:S08]  /*5bf0*/  ISETP.NE.AND P0, PT, R14, RZ, PT ;  /* 0x000000ff0e00720c */ /* 0x000fd00003f05270 */
[----:B0-----:R-:W0:-:S00]  /*5c00*/  USETMAXREG.DEALLOC.CTAPOOL 0x28 ;  /* 0x00000028000079c8 */ /* 0x001e0000080e0500 */
[----:B------:R-:W-:Y:S05]  /*5c10*/  @P0 EXIT ;  /* 0x000000000000094d */ /* 0x000fea0003800000 */
[----:B0-----:R-:W-:Y:S01]  /*5c20*/  LOP3.LUT P0, RZ, R8, 0xff, RZ, 0xc0, !PT ;  /* 0x000000ff08ff7812 */ /* 0x001fe2000780c0ff */
[----:B------:R-:W-:Y:S02]  /*5c30*/  IMAD.MOV.U32 R3, RZ, RZ, 0x1 ;  /* 0x00000001ff037424 */ /* 0x000fe400078e00ff */
[----:B------:R-:W-:-:S10]  /*5c40*/  IMAD.MOV.U32 R8, RZ, RZ, RZ ;  /* 0x000000ffff087224 */ /* 0x000fd400078e00ff */
[----:B------:R-:W-:Y:S05]  /*5c50*/  @!P0 BRA `(.L_x_171) ;  /* 0x0000000c002c8947 */ /* 0x000fea0003800000 */
[----:B------:R-:W0:Y:S01]  /*5c60*/  S2UR UR8, SR_CgaCtaId ;  /* 0x00000000000879c3 */ /* 0x000e220000008800 */
[----:B------:R-:W-:Y:S01]  /*5c70*/  LOP3.LUT P0, RZ, R5, 0x1f, RZ, 0xc0, !PT ;  /* 0x0000001f05ff7812 */ /* 0x000fe2000780c0ff */
[----:B------:R-:W-:Y:S01]  /*5c80*/  ULDC UR5, c[0x0][0x658] ;  /* 0x0001960000057ab9 */ /* 0x000fe20000000800 */
[----:B------:R-:W-:Y:S01]  /*5c90*/  UMOV UR6, 0xffffffff ;  /* 0xffffffff00067882 */ /* 0x000fe20000000000 */
[----:B------:R-:W-:Y:S01]  /*5ca0*/  BSSY B0, `(.L_x_171) ;  /* 0x00000c6000007945 */ /* 0x000fe20003800000 */
[----:B------:R-:W-:Y:S01]  /*5cb0*/  USHF.L.U32 UR6, UR6, UR5, URZ ;  /* 0x0000000506067299 */ /* 0x000fe2000800063f */
[C---:B------:R-:W-:Y:S01]  /*5cc0*/  ISETP.NE.AND P2, PT, R4.reuse, RZ, PT ;  /* 0x000000ff0400720c */ /* 0x040fe20003f45270 */
[----:B------:R-:W-:Y:S01]  /*5cd0*/  IMAD.MOV.U32 R10, RZ, RZ, 0x1 ;  /* 0x00000001ff0a7424 */ /* 0x000fe200078e00ff */
[----:B------:R-:W-:Y:S01]  /*5ce0*/  ISETP.NE.OR P0, PT, R4, RZ, !P0 ;  /* 0x000000ff0400720c */ /* 0x000fe20004705670 */
[----:B------:R-:W-:Y:S01]  /*5cf0*/  IMAD.MOV.U32 R3, RZ, RZ, 0x1 ;  /* 0x00000001ff037424 */ /* 0x000fe200078e00ff */
[----:B------:R-:W-:Y:S01]  /*5d00*/  LOP3.LUT R9, R23, 0x2, RZ, 0xfc, !PT ;  /* 0x0000000217097812 */ /* 0x000fe200078efcff */
[----:B------:R-:W-:Y:S01]  /*5d10*/  IMAD.MOV.U32 R8, RZ, RZ, RZ ;  /* 0x000000ffff087224 */ /* 0x000fe200078e00ff */
[----:B------:R-:W-:Y:S01]  /*5d20*/  ULDC UR4, c[0x0][0x600] ;  /* 0x0001800000047ab9 */ /* 0x000fe20000000800 */
[----:B------:R-:W-:Y:S01]  /*5d30*/  UMOV UR7, 0x1 ;  /* 0x0000000100077882 */ /* 0x000fe20000000000 */
[----:B------:R-:W-:-:S02]  /*5d40*/  UIADD3 UR22, UR40, 0x1, URZ ;  /* 0x0000000128167890 */ /* 0x000fc4000fffe03f */
[----:B------:R-:W-:Y:S02]  /*5d50*/  UIADD3 UR14, UR4, -0x1, URZ ;  /* 0xffffffff040e7890 */ /* 0x000fe4000fffe03f */
[----:B------:R-:W-:Y:S02]  /*5d60*/  USHF.L.U32 UR16, UR7, UR5, URZ ;  /* 0x0000000507107299 */ /* 0x000fe4000800063f */
[----:B------:R-:W-:Y:S01]  /*5d70*/  ULOP3.LUT UR15, URZ, UR6, URZ, 0x33, !UPT ;  /* 0x000000063f0f7292 */ /* 0x000fe2000f8e333f */
[----:B------:R-:W-:Y:S01]  /*5d80*/  ULDC.64 UR20, c[0x0][0x198] ;  /* 0x0000660000147ab9 */ /* 0x000fe20000000a00 */
[----:B0-----:R-:W-:-:S05]  /*5d90*/  IMAD.U32 R11, RZ, RZ, UR8 ;  /* 0x00000008ff0b7e24 */ /* 0x001fca000f8e00ff */
[----:B------:R-:W-:-:S07]  /*5da0*/  LEA R12, R11, 0x100, 0xc ;  /* 0x000001000b0c7811 */ /* 0x000fce00078e60ff */
.L_x_183:
[----:B------:R-:W-:-:S03]  /*5db0*/  UMOV UR4, 0xffffffff ;  /* 0xffffffff00047882 */ /* 0x000fc60000000000 */
[----:B------:R-:W-:Y:S05]  /*5dc0*/  BRA.DIV UR4, `(.L_x_172) ;  /* 0x0000000e04c87947 */ /* 0x000fea000b800000 */
[----:B------:R-:W-:-:S13]  /*5dd0*/  ELECT P6, URZ, PT ;  /* 0x00000000003f782f */ /* 0x000fda00038c0000 */
.L_x_195:
[----:B------:R-:W0:Y:S01]  /*5de0*/  LDC R4, c[0x0][0x28c] ;  /* 0x0000a300ff047b82 */ /* 0x000e220000000800 */
[----:B------:R-:W-:Y:S01]  /*5df0*/  BSSY B1, `(.L_x_173) ;  /* 0x000003b000017945 */ /* 0x000fe20003800000 */
[----:B0-----:R-:W-:-:S13]  /*5e00*/  ISETP.LT.OR P6, PT, R4, 0x1, !P6 ;  /* 0x000000010400780c */ /* 0x001fda00077c1670 */
[----:B------:R-:W-:Y:S05]  /*5e10*/  @P6 BRA `(.L_x_174) ;  /* 0x0000000000e06947 */ /* 0x000fea0003800000 */
[----:B------:R-:W-:Y:S02]  /*5e20*/  IMAD R11, R22, 0x2, R11 ;  /* 0x00000002160b7824 */ /* 0x000fe400078e020b */
[----:B------:R-:W-:Y:S02]  /*5e30*/  IMAD.SHL.U32 R19, R19, 0x80, RZ ;  /* 0x0000008013137824 */ /* 0x000fe400078e00ff */
[----:B------:R-:W-:Y:S02]  /*5e40*/  IMAD.MOV.U32 R20, RZ, RZ, RZ ;  /* 0x000000ffff147224 */ /* 0x000fe400078e00ff */
[----:B------:R-:W-:Y:S02]  /*5e50*/  IMAD.U32 R21, RZ, RZ, UR22 ;  /* 0x00000016ff157e24 */ /* 0x000fe4000f8e00ff */
[----:B------:R-:W-:Y:S02]  /*5e60*/  IMAD.MOV.U32 R4, RZ, RZ, R3 ;  /* 0x000000ffff047224 */ /* 0x000fe400078e0003 */
[----:B------:R-:W-:-:S02]  /*5e70*/  IMAD.MOV.U32 R5, RZ, RZ, R8 ;  /* 0x000000ffff057224 */ /* 0x000fc400078e0008 */
[----:B------:R-:W-:-:S07]  /*5e80*/  IMAD.SHL.U32 R13, R11, 0x20, RZ ;  /* 0x000000200b0d7824 */ /* 0x000fce00078e00ff */
.L_x_178:
[----:B------:R-:W0:Y:S01]  /*5e90*/  S2UR UR4, SR_CgaCtaId ;  /* 0x00000000000479c3 */ /* 0x000e220000008800 */
[----:B------:R-:W-:-:S07]  /*5ea0*/  MOV R6, 0x400 ;  /* 0x0000040000067802 */ /* 0x000fce0000000f00 */
[----:B------:R-:W1:Y:S01]  /*5eb0*/  @!P2 LDC R7, c[0x0][0x500] ;  /* 0x00014000ff07ab82 */ /* 0x000e620000000800 */
[----:B0-----:R-:W-:-:S05]  /*5ec0*/  IMAD.U32 R11, RZ, RZ, UR4 ;  /* 0x00000004ff0b7e24 */ /* 0x001fca000f8e00ff */
[----:B------:R-:W-:Y:S02]  /*5ed0*/  LEA R14, R11, R6, 0x18 ;  /* 0x000000060b0e7211 */ /* 0x000fe400078ec0ff */
[----:B------:R-:W-:-:S03]  /*5ee0*/  SHF.L.U32 R6, R4, 0x1f, RZ ;  /* 0x0000001f04067819 */ /* 0x000fc600000006ff */
[----:B------:R-:W-:-:S04]  /*5ef0*/  IMAD R15, R5, 0x8, R14 ;  /* 0x00000008050f7824 */ /* 0x000fc800078e020e */
[----:B------:R-:W0:Y:S02]  /*5f00*/  SYNCS.PHASECHK.TRANS64.TRYWAIT P1, [R15+URZ+0x18], R6 ;  /* 0x000018060f0075a7 */ /* 0x000e24000802017f */
[----:B01----:R-:W-:Y:S05]  /*5f10*/  @!P1 BRA `(.L_x_175) ;  /* 0x0000000c00949947 */ /* 0x003fea0003800000 */
.L_x_196:
[----:B0-----:R-:W-:Y:S01]  /*5f20*/  PRMT R6, R9, 0x9910, RZ ;  /* 0x0000991009067816 */ /* 0x001fe200000000ff */
[----:B------:R0:W-:Y:S03]  /*5f30*/  @!P2 SYNCS.ARRIVE.TRANS64 RZ, [R15+URZ], R7 ;  /* 0x000000070fffa9a7 */ /* 0x0001e6000800003f */
[----:B------:R-:W-:-:S13]  /*5f40*/  ISETP.NE.AND P1, PT, R6, 0x2, PT ;  /* 0x000000020600780c */ /* 0x000fda0003f25270 */
[----:B0-----:R-:W-:Y:S05]  /*5f50*/  @P1 BRA `(.L_x_176) ;  /* 0x0000000000041947 */ /* 0x001fea0003800000 */
[----:B------:R-:W-:Y:S01]  /*5f60*/  BPT.TRAP 0x1 ;  /* 0x000000040000795c */ /* 0x000fe20000300000 */
.L_x_176:
[----:B------:R-:W-:Y:S05]  /*5f70*/  @P0 BRA `(.L_x_177) ;  /* 0x0000000000040947 */ /* 0x000fea0003800000 */
[----:B------:R-:W-:Y:S01]  /*5f80*/  BPT.TRAP 0x1 ;  /* 0x000000040000795c */ /* 0x000fe20000300000 */
.L_x_177:
[C---:B------:R-:W-:Y:S01]  /*5f90*/  IMAD R6, R5.reuse, 0x2000, R12 ;  /* 0x0000200005067824 */ /* 0x040fe200078e020c */
[----:B------:R-:W-:Y:S01]  /*5fa0*/  R2UR UR8, R14 ;  /* 0x000000000e0872ca */ /* 0x000fe200000e0000 */
[----:B------:R-:W-:Y:S01]  /*5fb0*/  IMAD R14, R5, 0x4000, R14 ;  /* 0x00004000050e7824 */ /* 0x000fe200078e020e */
[----:B------:R-:W-:Y:S01]  /*5fc0*/  R2UR UR17, R13 ;  /* 0x000000000d1172ca */ /* 0x000fe200000e0000 */
[----:B------:R-:W-:Y:S01]  /*5fd0*/  VIADD R21, R21, 0xffffffff ;  /* 0xffffffff15157836 */ /* 0x000fe20000000000 */
[----:B------:R-:W-:Y:S01]  /*5fe0*/  R2UR UR5, R6 ;  /* 0x00000000060572ca */ /* 0x000fe200000e0000 */
[----:B------:R-:W-:Y:S01]  /*5ff0*/  UIADD3 UR4, UP0, UR20, 0xf0, URZ ;  /* 0x000000f014047890 */ /* 0x000fe2000ff1e03f */
[----:B------:R-:W-:Y:S01]  /*6000*/  R2UR UR11, R14 ;  /* 0x000000000e0b72ca */ /* 0x000fe200000e0000 */
[----:B------:R-:W-:Y:S01]  /*6010*/  UIADD3 UR24, UP1, UR20, 0x1f0, URZ ;  /* 0x000001f014187890 */ /* 0x000fe2000ff3e03f */
[----:B------:R-:W-:Y:S01]  /*6020*/  R2UR UR9, R15 ;  /* 0x000000000f0972ca */ /* 0x000fe200000e0000 */
[----:B------:R-:W-:Y:S01]  /*6030*/  VIADD R5, R5, 0x1 ;  /* 0x0000000105057836 */ /* 0x000fe20000000000 */
[----:B------:R-:W-:Y:S01]  /*6040*/  R2UR UR10, R20 ;  /* 0x00000000140a72ca */ /* 0x000fe200000e0000 */
[----:B------:R-:W-:Y:S01]  /*6050*/  UIADD3.X UR25, URZ, UR21, URZ, UP1, !UPT ;  /* 0x000000153f197290 */ /* 0x000fe20008ffe43f */
[----:B------:R-:W-:Y:S01]  /*6060*/  R2UR UR12, R18 ;  /* 0x00000000120c72ca */ /* 0x000fe200000e0000 */
[----:B------:R-:W-:Y:S01]  /*6070*/  UMOV UR19, 0x30000 ;  /* 0x0003000000137882 */ /* 0x000fe20000000000 */
[----:B------:R-:W-:Y:S01]  /*6080*/  R2UR UR18, R19 ;  /* 0x00000000131272ca */ /* 0x000fe200000e0000 */
[----:B------:R-:W-:Y:S01]  /*6090*/  UMOV UR6, 0x0 ;  /* 0x0000000000067882 */ /* 0x000fe20000000000 */
[----:B------:R-:W-:Y:S01]  /*60a0*/  ISETP.GT.AND P3, PT, R21, 0x1, PT ;  /* 0x000000011500780c */ /* 0x000fe20003f64270 */
[----:B------:R-:W-:Y:S01]  /*60b0*/  UIADD3 UR8, UR8, UR5, URZ ;  /* 0x0000000508087290 */ /* 0x000fe2000fffe03f */
[C---:B------:R-:W-:Y:S01]  /*60c0*/  ISETP.NE.AND P1, PT, R5.reuse, 0x3, PT ;  /* 0x000000030500780c */ /* 0x040fe20003f25270 */
[----:B------:R-:W-:Y:S01]  /*60d0*/  UIADD3.X UR5, URZ, UR21, URZ, UP0, !UPT ;  /* 0x000000153f057290 */ /* 0x000fe200087fe43f */
[----:B------:R-:W-:Y:S01]  /*60e0*/  VIADD R20, R20, 0x80 ;  /* 0x0000008014147836 */ /* 0x000fe20000000000 */
[----:B------:R-:W-:Y:S01]  /*60f0*/  UIADD3 UR13, UR11, 0x6100, URZ ;  /* 0x000061000b0d7890 */ /* 0x000fe2000fffe03f */
[----:B------:R-:W-:Y:S01]  /*6100*/  SEL R7, RZ, 0x1, P1 ;  /* 0x00000001ff077807 */ /* 0x000fe20000800000 */
[----:B------:R-:W-:Y:S01]  /*6110*/  UMOV UR7, 0x10000000 ;  /* 0x1000000000077882 */ /* 0x000fe20000000000 */
[----:B------:R-:W-:Y:S01]  /*6120*/  UMOV UR11, UR17 ;  /* 0x00000011000b7c82 */ /* 0x000fe20008000000 */
[----:B------:R-:W-:-:S02]  /*6130*/  SEL R5, R5, RZ, P1 ;  /* 0x000000ff05057207 */ /* 0x000fc40000800000 */
[----:B------:R-:W-:Y:S01]  /*6140*/  LOP3.LUT R4, R4, R7, RZ, 0x3c, !PT ;  /* 0x0000000704047212 */ /* 0x000fe200078e3cff */
[----:B------:R0:W-:Y:S02]  /*6150*/  UTMALDG.3D.MULTICAST [UR8], [UR4], UR19, desc[UR6] ;  /* 0x00000608040073b4 */ /* 0x0001e40008011813 */
[----:B0-----:R-:W-:Y:S01]  /*6160*/  UMOV UR8, UR13 ;  /* 0x0000000d00087c82 */ /* 0x001fe20008000000 */
[----:B------:R-:W-:Y:S02]  /*6170*/  UMOV UR11, UR18 ;  /* 0x00000012000b7c82 */ /* 0x000fe40008000000 */
[----:B------:R0:W-:Y:S02]  /*6180*/  UTMALDG.3D [UR8], [UR24], desc[UR6] ;  /* 0x00000608180075b4 */ /* 0x0001e40008011000 */
[----:B0-----:R-:W-:Y:S05]  /*6190*/  @P3 BRA `(.L_x_178) ;  /* 0xfffffffc003c3947 */ /* 0x001fea000383ffff */
.L_x_174:
[----:B------:R-:W-:Y:S05]  /*61a0*/  BSYNC B1 ;  /* 0x0000000000017941 */ /* 0x000fea0003800000 */
.L_x_173:
[----:B------:R-:W3:Y:S01]  /*61b0*/  LDL.64 R14, [R1] ;  /* 0x00000000010e7983 */ /* 0x000ee20000100a00 */
[----:B------:R-:W-:Y:S01]  /*61c0*/  LOP3.LUT P4, RZ, R10, 0xff, RZ, 0xc0, !PT ;  /* 0x000000ff0aff7812 */ /* 0x000fe2000788c0ff */
[----:B------:R-:W-:Y:S01]  /*61d0*/  VIADD R7, R8, UR40 ;  /* 0x0000002808077c36 */ /* 0x000fe20008000000 */
[----:B------:R-:W-:Y:S01]  /*61e0*/  ULDC.64 UR4, c[0x0][0x650] ;  /* 0x0001940000047ab9 */ /* 0x000fe20000000a00 */
[----:B------:R-:W-:Y:S01]  /*61f0*/  IMAD.U32 R8, RZ, RZ, UR40 ;  /* 0x00000028ff087e24 */ /* 0x000fe2000f8e00ff */
[----:B------:R-:W-:Y:S01]  /*6200*/  UISETP.GE.U32.AND UP0, UPT, UR40, 0x3, UPT ;  /* 0x000000032800788c */ /* 0x000fe2000bf06070 */
[----:B------:R-:W-:Y:S01]  /*6210*/  BSSY B1, `(.L_x_179) ;  /* 0x000006c000017945 */ /* 0x000fe20003800000 */
[----:B------:R-:W-:Y:S01]  /*6220*/  ISETP.GT.U32.AND P1, PT, R7, 0x2, PT ;  /* 0x000000020700780c */ /* 0x000fe20003f24070 */
[----:B------:R-:W-:Y:S01]  /*6230*/  IMAD.MOV.U32 R22, RZ, RZ, -0x1 ;  /* 0xffffffffff167424 */ /* 0x000fe200078e00ff */
[----:B------:R-:W-:Y:S01]  /*6240*/  PRMT R10, RZ, 0x7610, R10 ;  /* 0x00007610ff0a7816 */ /* 0x000fe2000000000a */
[----:B------:R-:W-:Y:S01]  /*6250*/  IMAD.MOV.U32 R19, RZ, RZ, -0x1 ;  /* 0xffffffffff137424 */ /* 0x000fe200078e00ff */
[----:B------:R-:W-:Y:S01]  /*6260*/  ISETP.LT.U32.AND P1, PT, R8, 0x3, P1 ;  /* 0x000000030800780c */ /* 0x000fe20000f21070 */
[----:B------:R-:W-:Y:S01]  /*6270*/  IMAD.MOV.U32 R18, RZ, RZ, -0x1 ;  /* 0xffffffffff127424 */ /* 0x000fe200078e00ff */
[----:B------:R-:W-:Y:S01]  /*6280*/  PLOP3.LUT P3, PT, PT, PT, UP0, 0x80, 0x0 ;  /* 0x000000000000781c */ /* 0x000fe20003f6f008 */
[----:B------:R-:W0:Y:S01]  /*6290*/  @P4 S2R R11, SR_CgaCtaId ;  /* 0x00000000000b4919 */ /* 0x000e220000008800 */
[----:B------:R-:W-:-:S04]  /*62a0*/  @P4 MOV R4, 0x400 ;  /* 0x0000040000044802 */ /* 0x000fc80000000f00 */
[----:B0-----:R-:W-:Y:S01]  /*62b0*/  @P4 LEA R6, R11, R4, 0x18 ;  /* 0x000000040b064211 */ /* 0x001fe200078ec0ff */
[----:B------:R-:W-:Y:S01]  /*62c0*/  IMAD.WIDE.U32 R4, R7, -0x55555555, RZ ;  /* 0xaaaaaaab07047825 */ /* 0x000fe200078e00ff */
[----:B------:R-:W-:Y:S02]  /*62d0*/  SEL R4, RZ, 0x1, !P1 ;  /* 0x00000001ff047807 */ /* 0x000fe40004800000 */
[----:B------:R0:W-:Y:S02]  /*62e0*/  @P4 SYNCS.ARRIVE.TRANS64.A1T0 RZ, [R6+URZ+0x68], RZ ;  /* 0x000068ff06ff49a7 */ /* 0x0001e4000810003f */
[----:B------:R-:W-:Y:S02]  /*62f0*/  LOP3.LUT R3, R3, R4, RZ, 0x3c, !PT ;  /* 0x0000000403037212 */ /* 0x000fe400078e3cff */
[----:B------:R-:W-:Y:S02]  /*6300*/  PRMT R4, RZ, 0x7610, R4 ;  /* 0x00007610ff047816 */ /* 0x000fe40000000004 */
[----:B0-----:R-:W-:-:S04]  /*6310*/  SHF.R.U32.HI R6, RZ, 0x1, R5 ;  /* 0x00000001ff067819 */ /* 0x001fc80000011605 */
[----:B------:R-:W-:Y:S01]  /*6320*/  @P3 LOP3.LUT R3, R3, 0x1, R6, 0x78, !PT ;  /* 0x0000000103033812 */ /* 0x000fe200078e7806 */
[----:B------:R-:W-:Y:S01]  /*6330*/  IMAD R8, R6, -0x3, R7 ;  /* 0xfffffffd06087824 */ /* 0x000fe200078e0207 */
[----:B---3--:R-:W-:-:S04]  /*6340*/  IADD3 R16, P4, R16, R14, RZ ;  /* 0x0000000e10107210 */ /* 0x008fc80007f9e0ff */
[----:B------:R-:W-:Y:S01]  /*6350*/  ISETP.GE.U32.AND P1, PT, R16, UR4, PT ;  /* 0x0000000410007c0c */ /* 0x000fe2000bf26070 */
[----:B------:R-:W-:-:S05]  /*6360*/  IMAD.X R17, R17, 0x1, R0, P4 ;  /* 0x0000000111117824 */ /* 0x000fca00020e0600 */
[----:B------:R-:W-:-:S13]  /*6370*/  ISETP.GE.U32.AND.EX P1, PT, R17, UR5, PT, P1 ;  /* 0x0000000511007c0c */ /* 0x000fda000bf26110 */
[----:B------:R-:W-:Y:S05]  /*6380*/  @P1 BRA `(.L_x_180) ;  /* 0x0000000400501947 */ /* 0x000fea0003800000 */
[----:B------:R-:W0:Y:S01]  /*6390*/  S2R R13, SR_CTAID.X ;  /* 0x00000000000d7919 */ /* 0x000e220000002500 */
[----:B------:R-:W-:Y:S01]  /*63a0*/  ULDC.64 UR4, c[0x0][0x628] ;  /* 0x00018a0000047ab9 */ /* 0x000fe20000000a00 */
[----:B------:R-:W-:Y:S01]  /*63b0*/  ULDC UR7, c[0x0][0x630] ;  /* 0x00018c0000077ab9 */ /* 0x000fe20000000800 */
[----:B------:R-:W-:Y:S01]  /*63c0*/  ISETP.NE.U32.AND P1, PT, RZ, UR4, PT ;  /* 0x00000004ff007c0c */ /* 0x000fe2000bf25070 */
[----:B------:R-:W1:Y:S01]  /*63d0*/  S2R R14, SR_CTAID.Y ;  /* 0x00000000000e7919 */ /* 0x000e620000002600 */
[----:B------:R-:W-:Y:S01]  /*63e0*/  ULDC UR8, c[0x0][0x150] ;  /* 0x0000540000087ab9 */ /* 0x000fe20000000800 */
[----:B------:R-:W-:Y:S01]  /*63f0*/  IMAD.MOV.U32 R4, RZ, RZ, R16 ;  /* 0x000000ffff047224 */ /* 0x000fe200078e0010 */
[----:B------:R-:W-:Y:S01]  /*6400*/  ISETP.NE.AND.EX P1, PT, RZ, UR5, PT, P1 ;  /* 0x00000005ff007c0c */ /* 0x000fe2000bf25310 */
[----:B------:R-:W-:Y:S01]  /*6410*/  IMAD.MOV.U32 R5, RZ, RZ, R17 ;  /* 0x000000ffff057224 */ /* 0x000fe200078e0011 */
[----:B0-----:R-:W-:-:S11]  /*6420*/  I2FP.F32.U32 R19, R13 ;  /* 0x0000000d00137245 */ /* 0x001fd60000201000 */
[----:B------:R-:W-:Y:S05]  /*6430*/  @!P1 BRA `(.L_x_181) ;  /* 0x0000000000289947 */ /* 0x000fea0003800000 */
[----:B------:R-:W-:Y:S02]  /*6440*/  ULDC UR6, c[0x0][0x634] ;  /* 0x00018d0000067ab9 */ /* 0x000fe40000000800 */
[----:B------:R-:W-:-:S05]  /*6450*/  IADD3 R5, P1, R16, UR6, RZ ;  /* 0x0000000610057c10 */ /* 0x000fca000ff3e0ff */
[----:B------:R-:W-:-:S04]  /*6460*/  IMAD.X R15, RZ, RZ, R17, P1 ;  /* 0x000000ffff0f7224 */ /* 0x000fc800008e0611 */
[----:B------:R-:W-:-:S04]  /*6470*/  IMAD.WIDE.U32 R6, R15, UR4, RZ ;  /* 0x000000040f067c25 */ /* 0x000fc8000f8e00ff */
[----:B------:R-:W-:-:S04]  /*6480*/  IMAD.WIDE.U32 R6, P1, R5, UR5, R6 ;  /* 0x0000000505067c25 */ /* 0x000fc8000f820006 */
[----:B------:R-:W-:-:S04]  /*6490*/  IMAD.WIDE.U32 R4, R5, UR4, RZ ;  /* 0x0000000405047c25 */ /* 0x000fc8000f8e00ff */
[----:B------:R-:W-:Y:S01]  /*64a0*/  IMAD.MOV.U32 R4, RZ, RZ, R7 ;  /* 0x000000ffff047224 */ /* 0x000fe200078e0007 */
[----:B------:R-:W-:Y:S01]  /*64b0*/  IADD3 RZ, P3, R5, R6, RZ ;  /* 0x0000000605ff7210 */ /* 0x000fe20007f7e0ff */
[----:B------:R-:W-:-:S04]  /*64c0*/  IMAD.X R5, RZ, RZ, RZ, P1 ;  /* 0x000000ffff057224 */ /* 0x000fc800008e06ff */
[----:B------:R-:W-:-:S08]  /*64d0*/  IMAD.WIDE.U32.X R4, R15, UR5, R4, P3 ;  /* 0x000000050f047c25 */ /* 0x000fd000098e0404 */
.L_x_181:
[--C-:B------:R-:W-:Y:S01]  /*64e0*/  SHF.R.U64 R18, R4, UR7, R5.reuse ;  /* 0x0000000704127c19 */ /* 0x100fe20008001205 */
[----:B------:R-:W-:Y:S01]  /*64f0*/  FMUL R19, R19, UR8 ;  /* 0x0000000813137c20 */ /* 0x000fe20008400000 */
[----:B------:R-:W-:Y:S01]  /*6500*/  SHF.R.U32.HI R4, RZ, UR7, R5 ;  /* 0x00000007ff047c19 */ /* 0x000fe20008011605 */
[----:B------:R-:W0:Y:S01]  /*6510*/  LDC R6, c[0x0][0x144] ;  /* 0x00005100ff067b82 */ /* 0x000e220000000800 */
[----:B------:R-:W-:Y:S01]  /*6520*/  IADD3 R5, P1, RZ, -R18, RZ ;  /* 0x80000012ff057210 */ /* 0x000fe20007f3e0ff */
[----:B------:R-:W-:Y:S01]  /*6530*/  ULDC UR6, c[0x0][0x154] ;  /* 0x0000550000067ab9 */ /* 0x000fe20000000800 */
[----:B-1----:R-:W-:Y:S01]  /*6540*/  I2FP.F32.U32 R7, R14 ;  /* 0x0000000e00077245 */ /* 0x002fe20000201000 */
[----:B------:R-:W1:Y:S01]  /*6550*/  F2I.U32.TRUNC.NTZ R19, R19 ;  /* 0x0000001300137305 */ /* 0x000e62000020f000 */
[----:B------:R-:W-:Y:S01]  /*6560*/  ULDC.64 UR4, c[0x0][0x620] ;  /* 0x0001880000047ab9 */ /* 0x000fe20000000a00 */
[----:B------:R-:W-:Y:S01]  /*6570*/  IMAD.X R4, RZ, RZ, ~R4, P1 ;  /* 0x000000ffff047224 */ /* 0x000fe200008e0e04 */
[----:B------:R-:W-:Y:S01]  /*6580*/  ISETP.NE.AND P4, PT, R2, 0x1, PT ;  /* 0x000000010200780c */ /* 0x000fe20003f85270 */
[----:B------:R-:W-:Y:S01]  /*6590*/  FMUL R20, R7, UR6 ;  /* 0x0000000607147c20 */ /* 0x000fe20008400000 */
[----:B------:R-:W3:Y:S01]  /*65a0*/  LDC R21, c[0x0][0x148] ;  /* 0x00005200ff157b82 */ /* 0x000ee20000000800 */
[----:B------:R-:W-:Y:S01]  /*65b0*/  IMAD R4, R4, UR4, RZ ;  /* 0x0000000404047c24 */ /* 0x000fe2000f8e02ff */
[----:B------:R-:W-:-:S02]  /*65c0*/  ULDC.64 UR6, c[0x0][0x640] ;  /* 0x0001900000067ab9 */ /* 0x000fc40000000a00 */
[----:B------:R-:W-:Y:S01]  /*65d0*/  ISETP.NE.U32.AND P1, PT, RZ, UR6, PT ;  /* 0x00000006ff007c0c */ /* 0x000fe2000bf25070 */
[----:B------:R-:W4:Y:S01]  /*65e0*/  F2I.U32.TRUNC.NTZ R20, R20 ;  /* 0x0000001400147305 */ /* 0x000f22000020f000 */
[C---:B------:R-:W-:Y:S02]  /*65f0*/  IMAD R7, R5.reuse, UR5, R4 ;  /* 0x0000000505077c24 */ /* 0x040fe4000f8e0204 */
[----:B------:R-:W-:Y:S01]  /*6600*/  IMAD.WIDE.U32 R4, R5, UR4, R16 ;  /* 0x0000000405047c25 */ /* 0x000fe2000f8e0010 */
[----:B------:R-:W-:Y:S01]  /*6610*/  ULDC UR4, c[0x0][0x618] ;  /* 0x0001860000047ab9 */ /* 0x000fe20000000800 */
[----:B------:R-:W-:Y:S02]  /*6620*/  ISETP.NE.AND.EX P1, PT, RZ, UR7, PT, P1 ;  /* 0x00000007ff007c0c */ /* 0x000fe4000bf25310 */
[----:B------:R-:W-:Y:S02]  /*6630*/  IMAD.IADD R5, R5, 0x1, R7 ;  /* 0x0000000105057824 */ /* 0x000fe400078e0207 */
[----:B-1----:R-:W-:-:S03]  /*6640*/  IMAD.MOV R19, RZ, RZ, -R19 ;  /* 0x000000ffff137224 */ /* 0x002fc600078e0a13 */
[----:B------:R-:W-:Y:S01]  /*6650*/  SHF.R.U64 R15, R4, UR4, R5 ;  /* 0x00000004040f7c19 */ /* 0x000fe20008001205 */
[----:B0-----:R-:W-:Y:S01]  /*6660*/  IMAD R13, R6, R19, R13 ;  /* 0x00000013060d7224 */ /* 0x001fe200078e020d */
[----:B------:R-:W-:Y:S01]  /*6670*/  SHF.R.U32.HI R4, RZ, UR4, R5 ;  /* 0x00000004ff047c19 */ /* 0x000fe20008011605 */
[----:B------:R-:W-:Y:S01]  /*6680*/  ULDC UR4, c[0x0][0x608] ;  /* 0x0001820000047ab9 */ /* 0x000fe20000000800 */
[----:B----4-:R-:W-:Y:S02]  /*6690*/  IMAD.MOV R6, RZ, RZ, -R20 ;  /* 0x000000ffff067224 */ /* 0x010fe400078e0a14 */
[--C-:B------:R-:W-:Y:S02]  /*66a0*/  SHF.R.U64 R20, R15, UR4, R4.reuse ;  /* 0x000000040f147c19 */ /* 0x100fe40008001204 */
[----:B------:R-:W-:Y:S01]  /*66b0*/  SHF.R.U32.HI R5, RZ, UR4, R4 ;  /* 0x00000004ff057c19 */ /* 0x000fe20008011604 */
[----:B------:R-:W-:Y:S01]  /*66c0*/  ULDC UR4, c[0x0][0x658] ;  /* 0x0001960000047ab9 */ /* 0x000fe20000000800 */
[----:B---3--:R-:W-:-:S02]  /*66d0*/  @P4 IMAD R13, R21, R6, R14 ;  /* 0x00000006150d4224 */ /* 0x008fc400078e020e */
[--C-:B------:R-:W-:Y:S02]  /*66e0*/  SHF.R.U64 R14, R20, UR4, R5.reuse ;  /* 0x00000004140e7c19 */ /* 0x100fe40008001205 */
[----:B------:R-:W-:-:S03]  /*66f0*/  SHF.R.U32.HI R19, RZ, UR4, R5 ;  /* 0x00000004ff137c19 */ /* 0x000fc60008011605 */
[----:B------:R-:W-:Y:S02]  /*6700*/  IMAD.MOV.U32 R6, RZ, RZ, R14 ;  /* 0x000000ffff067224 */ /* 0x000fe400078e000e */
[----:B------:R-:W-:Y:S01]  /*6710*/  IMAD.MOV.U32 R5, RZ, RZ, R19 ;  /* 0x000000ffff057224 */ /* 0x000fe200078e0013 */
[----:B------:R-:W-:Y:S06]  /*6720*/  @!P1 BRA `(.L_x_182) ;  /* 0x00000000002c9947 */ /* 0x000fec0003800000 */
        /* <DEDUP_REMOVED lines=9> */
[----:B------:R-:W-:-:S04]  /*67c0*/  IMAD.WIDE.U32.X R4, R19, UR7, R4, P3 ;  /* 0x0000000713047c25 */ /* 0x000fc800098e0404 */
[----:B------:R-:W-:-:S07]  /*67d0*/  IMAD.MOV.U32 R6, RZ, RZ, R4 ;  /* 0x000000ffff067224 */ /* 0x000fce00078e0004 */
.L_x_182:
[----:B------:R-:W-:Y:S01]  /*67e0*/  ULDC UR4, c[0x0][0x648] ;  /* 0x0001920000047ab9 */ /* 0x000fe20000000800 */
[----:B------:R-:W-:Y:S01]  /*67f0*/  LOP3.LUT R4, R20, UR15, RZ, 0xc0, !PT ;  /* 0x0000000f14047c12 */ /* 0x000fe2000f8ec0ff */
[----:B------:R-:W-:Y:S01]  /*6800*/  ULDC UR5, c[0x0][0x610] ;  /* 0x0001840000057ab9 */ /* 0x000fe20000000800 */
[----:B------:R-:W-:Y:S01]  /*6810*/  SHF.R.U64 R5, R6, UR4, R5 ;  /* 0x0000000406057c19 */ /* 0x000fe20008001205 */
[----:B------:R-:W-:Y:S01]  /*6820*/  ULDC UR4, c[0x0][0x638] ;  /* 0x00018e0000047ab9 */ /* 0x000fe20000000800 */
[----:B------:R-:W-:-:S03]  /*6830*/  LOP3.LUT R15, R15, UR14, RZ, 0xc0, !PT ;  /* 0x0000000e0f0f7c12 */ /* 0x000fc6000f8ec0ff */
[----:B------:R-:W-:Y:S02]  /*6840*/  IMAD.MOV R7, RZ, RZ, -R5 ;  /* 0x000000ffff077224 */ /* 0x000fe400078e0a05 */
[----:B------:R-:W-:Y:S02]  /*6850*/  IMAD R4, R5, UR16, R4 ;  /* 0x0000001005047c24 */ /* 0x000fe4000f8e0204 */
[----:B------:R-:W-:Y:S01]  /*6860*/  IMAD R14, R7, UR4, R14 ;  /* 0x00000004070e7c24 */ /* 0x000fe2000f8e020e */
[----:B------:R-:W-:Y:S01]  /*6870*/  ULDC UR4, c[0x0][0x600] ;  /* 0x0001800000047ab9 */ /* 0x000fe20000000800 */
[----:B------:R-:W-:Y:S02]  /*6880*/  IMAD R13, R4, UR5, R13 ;  /* 0x00000005040d7c24 */ /* 0x000fe4000f8e020d */
[----:B------:R-:W-:Y:S02]  /*6890*/  IMAD R14, R14, UR4, R15 ;  /* 0x000000040e0e7c24 */ /* 0x000fe4000f8e020f */
[----:B------:R-:W-:-:S03]  /*68a0*/  IMAD.MOV.U32 R4, RZ, RZ, 0x1 ;  /* 0x00000001ff047424 */ /* 0x000fc600078e00ff */
[----:B------:R-:W-:Y:S02]  /*68b0*/  SEL R19, R14, R13, !P4 ;  /* 0x0000000d0e137207 */ /* 0x000fe40006000000 */
[----:B------:R-:W-:-:S07]  /*68c0*/  SEL R22, R13, R14, !P4 ;  /* 0x0000000e0d167207 */ /* 0x000fce0006000000 */
.L_x_180:
[----:B------:R-:W-:Y:S05]  /*68d0*/  BSYNC B1 ;  /* 0x0000000000017941 */ /* 0x000fea0003800000 */
.L_x_179:
[----:B------:R-:W-:-:S13]  /*68e0*/  LOP3.LUT P1, RZ, R4, 0xff, RZ, 0xc0, !PT ;  /* 0x000000ff04ff7812 */ /* 0x000fda000782c0ff */
[----:B------:R-:W-:Y:S05]  /*68f0*/  @P1 BRA `(.L_x_183) ;  /* 0xfffffff4002c1947 */ /* 0x000fea000383ffff */
[----:B------:R-:W-:Y:S05]  /*6900*/  BSYNC B0 ;  /* 0x0000000000007941 */ /* 0x000fea0003800000 */
.L_x_171:
[----:B------:R-:W-:-:S03]  /*6910*/  UMOV UR4, 0xffffffff ;  /* 0xffffffff00047882 */ /* 0x000fc60000000000 */
[----:B------:R-:W-:Y:S05]  /*6920*/  BRA.DIV UR4, `(.L_x_184) ;  /* 0x0000000604247947 */ /* 0x000fea000b800000 */
[----:B------:R-:W-:-:S13]  /*6930*/  ELECT P6, URZ, PT ;  /* 0x00000000003f782f */ /* 0x000fda00038c0000 */
.L_x_199:
[----:B------:R-:W-:Y:S04]  /*6940*/  BSSY B0, `(.L_x_185) ;  /* 0x0000022000007945 */ /* 0x000fe80003800000 */
[----:B------:R-:W-:Y:S05]  /*6950*/  @!P6 BRA `(.L_x_186) ;  /* 0x000000000080e947 */ /* 0x000fea0003800000 */
[----:B------:R-:W-:-:S04]  /*6960*/  LOP3.LUT R23, R23, 0x2, RZ, 0xfc, !PT ;  /* 0x0000000217177812 */ /* 0x000fc800078efcff */
[----:B------:R-:W-:-:S13]  /*6970*/  ISETP.NE.AND P0, PT, R23, 0x3, PT ;  /* 0x000000031700780c */ /* 0x000fda0003f05270 */
[----:B------:R-:W-:Y:S05]  /*6980*/  @!P0 BRA `(.L_x_187) ;  /* 0x0000000000048947 */ /* 0x000fea0003800000 */
[----:B------:R-:W-:Y:S01]  /*6990*/  BPT.TRAP 0x1 ;  /* 0x000000040000795c */ /* 0x000fe20000300000 */
.L_x_187:
[----:B------:R-:W0:Y:S01]  /*69a0*/  S2R R5, SR_CgaCtaId ;  /* 0x0000000000057919 */ /* 0x000e220000008800 */
[----:B------:R-:W-:Y:S02]  /*69b0*/  MOV R0, 0x400 ;  /* 0x0000040000007802 */ /* 0x000fe40000000f00 */
[----:B------:R-:W-:Y:S02]  /*69c0*/  SHF.L.U32 R2, R3, 0x1f, RZ ;  /* 0x0000001f03027819 */ /* 0x000fe400000006ff */
[----:B0-----:R-:W-:-:S05]  /*69d0*/  LEA R5, R5, R0, 0x18 ;  /* 0x0000000005057211 */ /* 0x001fca00078ec0ff */
[----:B------:R-:W-:-:S04]  /*69e0*/  VIADD R5, R5, 0x18 ;  /* 0x0000001805057836 */ /* 0x000fc80000000000 */
[C---:B------:R-:W-:Y:S02]  /*69f0*/  IMAD R7, R8.reuse, 0x8, R5 ;  /* 0x0000000808077824 */ /* 0x040fe400078e0205 */
[----:B------:R-:W-:Y:S02]  /*6a00*/  VIADD R8, R8, 0x1 ;  /* 0x0000000108087836 */ /* 0x000fe40000000000 */
[----:B------:R-:W0:Y:S03]  /*6a10*/  SYNCS.PHASECHK.TRANS64.TRYWAIT P0, [R7+URZ], R2 ;  /* 0x00000002070075a7 */ /* 0x000e26000800017f */
[----:B------:R-:W-:-:S04]  /*6a20*/  ISETP.NE.AND P1, PT, R8, 0x3, PT ;  /* 0x000000030800780c */ /* 0x000fc80003f25270 */
[----:B------:R-:W-:Y:S02]  /*6a30*/  SEL R0, RZ, 0x1, P1 ;  /* 0x00000001ff007807 */ /* 0x000fe40000800000 */
[----:B------:R-:W-:Y:S02]  /*6a40*/  SEL R8, R8, RZ, P1 ;  /* 0x000000ff08087207 */ /* 0x000fe40000800000 */
[----:B------:R-:W-:-:S03]  /*6a50*/  LOP3.LUT R9, R3, R0, RZ, 0x3c, !PT ;  /* 0x0000000003097212 */ /* 0x000fc600078e3cff */
[----:B------:R-:W-:Y:S01]  /*6a60*/  IMAD R4, R8, 0x8, R5 ;  /* 0x0000000808047824 */ /* 0x000fe200078e0205 */
[----:B------:R-:W-:Y:S01]  /*6a70*/  SHF.L.U32 R3, R9, 0x1f, RZ ;  /* 0x0000001f09037819 */ /* 0x000fe200000006ff */
[----:B0-----:R-:W-:Y:S06]  /*6a80*/  @!P0 BRA `(.L_x_188) ;  /* 0x0000000000ec8947 */ /* 0x001fec0003800000 */
.L_x_200:
[----:B------:R-:W1:Y:S01]  /*6a90*/  SYNCS.PHASECHK.TRANS64.TRYWAIT P0, [R4+URZ], R3 ;  /* 0x00000003040075a7 */ /* 0x000e62000800017f */
[----:B------:R-:W-:-:S05]  /*6aa0*/  VIADD R0, R8, 0x1 ;  /* 0x0000000108007836 */ /* 0x000fca0000000000 */
[----:B------:R-:W-:-:S04]  /*6ab0*/  ISETP.NE.AND P1, PT, R0, 0x3, PT ;  /* 0x000000030000780c */ /* 0x000fc80003f25270 */
[----:B0-----:R-:W-:Y:S02]  /*6ac0*/  SEL R2, RZ, 0x1, P1 ;  /* 0x00000001ff027807 */ /* 0x001fe40000800000 */
[----:B------:R-:W-:Y:S02]  /*6ad0*/  SEL R0, R0, RZ, P1 ;  /* 0x000000ff00007207 */ /* 0x000fe40000800000 */
[----:B------:R-:W-:Y:S01]  /*6ae0*/  LOP3.LUT R2, R9, R2, RZ, 0x3c, !PT ;  /* 0x0000000209027212 */ /* 0x000fe200078e3cff */
[----:B-1----:R-:W-:Y:S06]  /*6af0*/  @!P0 BRA `(.L_x_189) ;  /* 0x0000000000e48947 */ /* 0x002fec0003800000 */
.L_x_201:
[----:B------:R-:W-:Y:S01]  /*6b00*/  IMAD R5, R0, 0x8, R5 ;  /* 0x0000000800057824 */ /* 0x000fe200078e0205 */
[----:B------:R-:W-:-:S07]  /*6b10*/  SHF.L.U32 R0, R2, 0x1f, RZ ;  /* 0x0000001f02007819 */ /* 0x000fce00000006ff */
.L_x_190:
[----:B-1----:R1:W3:Y:S02]  /*6b20*/  SYNCS.PHASECHK.TRANS64.TRYWAIT P0, [R5+URZ], R0 ;  /* 0x00000000050075a7 */ /* 0x0022e4000800017f */
[----:B---3--:R-:W-:Y:S05]  /*6b30*/  @!P0 NANOSLEEP.SYNCS 0x989680 ;  /* 0x009896800000895d */ /* 0x008fea0003900000 */
[----:B------:R-:W3:Y:S02]  /*6b40*/  @!P0 SYNCS.PHASECHK.TRANS64 P0, [R5+URZ], R0 ;  /* 0x00000000050085a7 */ /* 0x000ee4000800007f */
[----:B---3--:R-:W-:Y:S05]  /*6b50*/  @!P0 BRA `(.L_x_190) ;  /* 0xfffffffc00f08947 */ /* 0x008fea000383ffff */
.L_x_186:
[----:B------:R-:W-:Y:S05]  /*6b60*/  BSYNC B0 ;  /* 0x0000000000007941 */ /* 0x000fea0003800000 */
.L_x_185:
[----:B------:R-:W-:Y:S05]  /*6b70*/  EXIT ;  /* 0x000000000000794d */ /* 0x000fea0003800000 */
.L_x_19:
[----:B0-----:R-:W-:-:S04]  /*6b80*/  IMAD.U32 R3, RZ, RZ, UR43 ;  /* 0x0000002bff037e24 */ /* 0x001fc8000f8e00ff */
[----:B------:R0:W1:Y:S03]  /*6b90*/  SYNCS.PHASECHK.TRANS64.TRYWAIT P0, [R3+URZ+-0x8], R0 ;  /* 0xfffff800030075a7 */ /* 0x000066000800017f */
[----:B-1----:R-:W-:Y:S05]  /*6ba0*/  @!P0 NANOSLEEP.SYNCS 0x989680 ;  /* 0x009896800000895d */ /* 0x002fea0003900000 */
[----:B------:R-:W1:Y:S02]  /*6bb0*/  @!P0 SYNCS.PHASECHK.TRANS64 P0, [R3+URZ+-0x8], R0 ;  /* 0xfffff800030085a7 */ /* 0x000e64000800007f */
[----:B-1----:R-:W-:Y:S05]  /*6bc0*/  @!P0 BRA `(.L_x_19) ;  /* 0xfffffffc00ec8947 */ /* 0x002fea000383ffff */
[----:B------:R-:W-:Y:S05]  /*6bd0*/  BRA `(.L_x_191) ;  /* 0xffffffa800bc7947 */ /* 0x000fea000383ffff */
.L_x_24:
[----:B-1----:R1:W2:Y:S02]  /*6be0*/  SYNCS.PHASECHK.TRANS64.TRYWAIT P1, [R3+URZ], R0 ;  /* 0x00000000030075a7 */ /* 0x0022a4000802017f */
[----:B--2---:R-:W-:Y:S05]  /*6bf0*/  @!P1 NANOSLEEP.SYNCS 0x989680 ;  /* 0x009896800000995d */ /* 0x004fea0003900000 */
[----:B------:R-:W2:Y:S02]  /*6c00*/  @!P1 SYNCS.PHASECHK.TRANS64 P1, [R3+URZ], R0 ;  /* 0x00000000030095a7 */ /* 0x000ea4000802007f */
[----:B--2---:R-:W-:Y:S05]  /*6c10*/  @!P1 BRA `(.L_x_24) ;  /* 0xfffffffc00f09947 */ /* 0x004fea000383ffff */
[----:B------:R-:W-:Y:S05]  /*6c20*/  BRA `(.L_x_23) ;  /* 0xffffffac00347947 */ /* 0x000fea000383ffff */
.L_x_29:
[----:B-1----:R-:W-:-:S04]  /*6c30*/  IMAD.U32 R5, RZ, RZ, UR4 ;  /* 0x00000004ff057e24 */ /* 0x002fc8000f8e00ff */
[----:B------:R1:W2:Y:S03]  /*6c40*/  SYNCS.PHASECHK.TRANS64.TRYWAIT P1, [R5+URZ], R4 ;  /* 0x00000004050075a7 */ /* 0x0002a6000802017f */
[----:B--2---:R-:W-:Y:S05]  /*6c50*/  @!P1 NANOSLEEP.SYNCS 0x989680 ;  /* 0x009896800000995d */ /* 0x004fea0003900000 */
[----:B------:R-:W2:Y:S02]  /*6c60*/  @!P1 SYNCS.PHASECHK.TRANS64 P1, [R5+URZ], R4 ;  /* 0x00000004050095a7 */ /* 0x000ea4000802007f */
[----:B--2---:R-:W-:Y:S05]  /*6c70*/  @!P1 BRA `(.L_x_29) ;  /* 0xfffffffc00ec9947 */ /* 0x004fea000383ffff */
[----:B------:R-:W-:Y:S05]  /*6c80*/  BRA `(.L_x_28) ;  /* 0xffffffb000047947 */ /* 0x000fea000383ffff */
.L_x_35:
[----:B0-----:R-:W-:-:S04]  /*6c90*/  IMAD.U32 R5, RZ, RZ, UR43 ;  /* 0x0000002bff057e24 */ /* 0x001fc8000f8e00ff */
[----:B------:R0:W1:Y:S03]  /*6ca0*/  SYNCS.PHASECHK.TRANS64.TRYWAIT P0, [R5+URZ+0x8], R0 ;  /* 0x00000800050075a7 */ /* 0x000066000800017f */
[----:B-1----:R-:W-:Y:S05]  /*6cb0*/  @!P0 NANOSLEEP.SYNCS 0x989680 ;  /* 0x009896800000895d */ /* 0x002fea0003900000 */
[----:B------:R-:W1:Y:S02]  /*6cc0*/  @!P0 SYNCS.PHASECHK.TRANS64 P0, [R5+URZ+0x8], R0 ;  /* 0x00000800050085a7 */ /* 0x000e64000800007f */
[----:B-1----:R-:W-:Y:S05]  /*6cd0*/  @!P0 BRA `(.L_x_35) ;  /* 0xfffffffc00ec8947 */ /* 0x002fea000383ffff */
[----:B------:R-:W-:Y:S05]  /*6ce0*/  BRA `(.L_x_192) ;  /* 0xffffffb400447947 */ /* 0x000fea000383ffff */
.L_x_172:
[----:B------:R-:W-:Y:S01]  /*6cf0*/  BSSY B1, `(.L_x_193) ;  /* 0x0000006000017945 */ /* 0x000fe20003800000 */
[----:B------:R-:W-:-:S07]  /*6d00*/  IMAD.MOV.U32 R15, RZ, RZ, -0x1 ;  /* 0xffffffffff0f7424 */ /* 0x000fce00078e00ff */
[----:B--2--5:R-:W-:Y:S05]  /*6d10*/  WARPSYNC.COLLECTIVE R15, `(.L_x_194) ;  /* 0x000000000f0c7348 */ /* 0x024fea0003c00000 */
[----:B------:R-:W-:Y:S02]  /*6d20*/  ELECT P6, UR62, PT ;  /* 0x00000000003e782f */ /* 0x000fe400038c0000 */
[----:B------:R-:W-:Y:S01]  /*6d30*/  MOV R14, UR62 ;  /* 0x0000003e000e7c02 */ /* 0x000fe20008000f00 */
[----:B--2--5:R-:W-:Y:S10]  /*6d40*/  ENDCOLLECTIVE ;  /* 0x000000000000791b */ /* 0x024ff40003800000 */
.L_x_194:
[----:B------:R-:W-:Y:S05]  /*6d50*/  BSYNC B1 ;  /* 0x0000000000017941 */ /* 0x000fea0003800000 */
.L_x_193:
[----:B------:R-:W-:Y:S05]  /*6d60*/  BRA `(.L_x_195) ;  /* 0xfffffff0001c7947 */ /* 0x000fea000383ffff */
.L_x_175:
[----:B0-----:R0:W1:Y:S02]  /*6d70*/  SYNCS.PHASECHK.TRANS64.TRYWAIT P1, [R15+URZ+0x18], R6 ;  /* 0x000018060f0075a7 */ /* 0x001064000802017f */
[----:B-1----:R-:W-:Y:S05]  /*6d80*/  @!P1 NANOSLEEP.SYNCS 0x989680 ;  /* 0x009896800000995d */ /* 0x002fea0003900000 */
[----:B------:R-:W1:Y:S02]  /*6d90*/  @!P1 SYNCS.PHASECHK.TRANS64 P1, [R15+URZ+0x18], R6 ;  /* 0x000018060f0095a7 */ /* 0x000e64000802007f */
[----:B-1----:R-:W-:Y:S05]  /*6da0*/  @!P1 BRA `(.L_x_175) ;  /* 0xfffffffc00f09947 */ /* 0x002fea000383ffff */
[----:B------:R-:W-:Y:S05]  /*6db0*/  BRA `(.L_x_196) ;  /* 0xfffffff000587947 */ /* 0x000fea000383ffff */
.L_x_184:
[----:B------:R-:W-:Y:S01]  /*6dc0*/  BSSY B0, `(.L_x_197) ;  /* 0x0000006000007945 */ /* 0x000fe20003800000 */
[----:B------:R-:W-:-:S07]  /*6dd0*/  IMAD.MOV.U32 R15, RZ, RZ, -0x1 ;  /* 0xffffffffff0f7424 */ /* 0x000fce00078e00ff */
[----:B--2--5:R-:W-:Y:S05]  /*6de0*/  WARPSYNC.COLLECTIVE R15, `(.L_x_198) ;  /* 0x000000000f0c7348 */ /* 0x024fea0003c00000 */
[----:B------:R-:W-:Y:S02]  /*6df0*/  ELECT P6, UR62, PT ;  /* 0x00000000003e782f */ /* 0x000fe400038c0000 */
[----:B------:R-:W-:Y:S01]  /*6e00*/  MOV R14, UR62 ;  /* 0x0000003e000e7c02 */ /* 0x000fe20008000f00 */
[----:B--2--5:R-:W-:Y:S10]  /*6e10*/  ENDCOLLECTIVE ;  /* 0x000000000000791b */ /* 0x024ff40003800000 */
.L_x_198:
[----:B------:R-:W-:Y:S05]  /*6e20*/  BSYNC B0 ;  /* 0x0000000000007941 */ /* 0x000fea0003800000 */
.L_x_197:
[----:B------:R-:W-:Y:S05]  /*6e30*/  BRA `(.L_x_199) ;  /* 0xfffffff800c07947 */ /* 0x000fea000383ffff */
.L_x_188:
[----:B0-----:R0:W1:Y:S02]  /*6e40*/  SYNCS.PHASECHK.TRANS64.TRYWAIT P0, [R7+URZ], R2 ;  /* 0x00000002070075a7 */ /* 0x001064000800017f */
[----:B-1----:R-:W-:Y:S05]  /*6e50*/  @!P0 NANOSLEEP.SYNCS 0x989680 ;  /* 0x009896800000895d */ /* 0x002fea0003900000 */
[----:B------:R-:W1:Y:S02]  /*6e60*/  @!P0 SYNCS.PHASECHK.TRANS64 P0, [R7+URZ], R2 ;  /* 0x00000002070085a7 */ /* 0x000e64000800007f */
[----:B-1----:R-:W-:Y:S05]  /*6e70*/  @!P0 BRA `(.L_x_188) ;  /* 0xfffffffc00f08947 */ /* 0x002fea000383ffff */
[----:B------:R-:W-:Y:S05]  /*6e80*/  BRA `(.L_x_200) ;  /* 0xfffffffc00007947 */ /* 0x000fea000383ffff */
.L_x_189:
[----:B0-----:R0:W1:Y:S02]  /*6e90*/  SYNCS.PHASECHK.TRANS64.TRYWAIT P0, [R4+URZ], R3 ;  /* 0x00000003040075a7 */ /* 0x001064000800017f */
[----:B-1----:R-:W-:Y:S05]  /*6ea0*/  @!P0 NANOSLEEP.SYNCS 0x989680 ;  /* 0x009896800000895d */ /* 0x002fea0003900000 */
[----:B------:R-:W1:Y:S02]  /*6eb0*/  @!P0 SYNCS.PHASECHK.TRANS64 P0, [R4+URZ], R3 ;  /* 0x00000003040085a7 */ /* 0x000e64000800007f */
[----:B-1----:R-:W-:Y:S05]  /*6ec0*/  @!P0 BRA `(.L_x_189) ;  /* 0xfffffffc00f08947 */ /* 0x002fea000383ffff */
[----:B------:R-:W-:Y:S05]  /*6ed0*/  BRA `(.L_x_201) ;  /* 0xfffffffc00087947 */ /* 0x000fea000383ffff */
.L_x_202:
[----:B------:R-:W-:-:S00]  /*6ee0*/  BRA `(.L_x_202) ;  /* 0xfffffffc00fc7947 */ /* 0x000fc0000383ffff */
[----:B------:R-:W-:-:S00]  /*6ef0*/  NOP ;  /* 0x0000000000007918 */ /* 0x000fc00000000000 */
        /* <DEDUP_REMOVED lines=8> */
.L_x_203:


//--------------------- .nv.global.init           --------------------------
	.section	.nv.global.init,"aw",@progbits
.nv.global.init:
	.type		$str$22,@object
	.size		$str$22,($str$23 - $str$22)
$str$22:
        /*0000*/ 	.byte	0x6b, 0x5f, 0x74, 0x69, 0x6c, 0x65, 0x5f, 0x63, 0x6f, 0x75, 0x6e, 0x74, 0x20, 0x3e, 0x3d, 0x20
        /*0010*/ 	.byte	0x31, 0x00
	.type		$str$23,@object
	.size		$str$23,(__unnamed_1 - $str$23)
$str$23:
        /*0012*/ 	.byte	0x2f, 0x74, 0x6d, 0x70, 0x2f, 0x63, 0x75, 0x74, 0x6c, 0x61, 0x73, 0x73, 0x5f, 0x73, 0x77, 0x65
        /*0022*/ 	.byte	0x65, 0x70, 0x5f, 0x73, 0x72, 0x63, 0x2f, 0x69, 0x6e, 0x63, 0x6c, 0x75, 0x64, 0x65, 0x2f, 0x63
        /*0032*/ 	.byte	0x75, 0x74, 0x6c, 0x61, 0x73, 0x73, 0x2f, 0x67, 0x65, 0x6d, 0x6d, 0x2f, 0x63, 0x6f, 0x6c, 0x6c
        /*0042*/ 	.byte	0x65, 0x63, 0x74, 0x69, 0x76, 0x65, 0x2f, 0x73, 0x6d, 0x39, 0x30, 0x5f, 0x6d, 0x6d, 0x61, 0x5f
        /*0052*/ 	.byte	0x74, 0x6d, 0x61, 0x5f, 0x67, 0x6d, 0x6d, 0x61, 0x5f, 0x73, 0x73, 0x5f, 0x77, 0x61, 0x72, 0x70
        /*0062*/ 	.byte	0x73, 0x70, 0x65, 0x63, 0x69, 0x61, 0x6c, 0x69, 0x7a, 0x65, 0x64, 0x2e, 0x68, 0x70, 0x70, 0x00
	.type		__unnamed_1,@object
	.size		__unnamed_1,(.L_0 - __unnamed_1)
__unnamed_1:
        /*0072*/ 	.byte	0x76, 0x6f, 0x69, 0x64, 0x20, 0x63, 0x75, 0x74, 0x6c, 0x61, 0x73, 0x73, 0x3a, 0x3a, 0x67, 0x65
        /* <DEDUP_REMOVED lines=172> */
        /*0b42*/ 	.byte	0x69, 0x64, 0x65, 0x6e, 0x74, 0x69, 0x74, 0x79, 0x5d, 0x00
.L_0:


//--------------------- .nv.shared._ZN7cutlass13device_kernelINS_4gemm6kernel13GemmUniversalIN4cute5tupleIJiiiiEEENS1_10collective13CollectiveMmaINS1_34MainloopSm90TmaGmmaWarpSpecializedILi3ENS5_IJNS4_1CILi1EEENSA_ILi2EEESB_EEENS1_32KernelTmaWarpSpecializedPingpongEEENS5_IJNSA_ILi64EEENSA_ILi128EEESH_EEEaNS5_IJlSB_lEEEaSJ_NS4_8TiledMMAINS4_8MMA_AtomIJNS4_4SM904GMMA27MMA_64x128x32_S32S8S8_SS_TNEEEENS4_6LayoutINS5_IJSB_SB_SB_EEENS5_IJNSA_ILi0EEESS_SS_EEEEENS5_IJNS4_10UnderscoreESV_SV_EEEEENS4_23SM90_TMA_LOAD_MULTICASTENS4_14ComposedLayoutINS4_7SwizzleILi3ELi4ELi3EEENS4_18smem_ptr_flag_bitsILi8EEENSQ_INS5_IJNSA_ILi8EEESH_EEENS5_IJSH_SB_EEEEEEEvNS4_8identityENS4_13SM90_TMA_LOADES18_vS19_EENS_8epilogue10collective6detail29Sm90TmaWarpSpecializedAdapterINS1D_15DefaultEpilogueIaSJ_SJ_NS1C_6thread17LinearCombinationIaLi1EiiLNS1H_9ScaleType4KindE0ELNS_15FloatRoundStyleE2EaEENS1_15EpilogueDefaultEEEEEvvEEEEvNT_6ParamsE --------------------------
	.section	.nv.shared._ZN7cutlass13device_kernelINS_4gemm6kernel13GemmUniversalIN4cute5tupleIJiiiiEEENS1_10collective13CollectiveMmaINS1_34MainloopSm90TmaGmmaWarpSpecializedILi3ENS5_IJNS4_1CILi1EEENSA_ILi2EEESB_EEENS1_32KernelTmaWarpSpecializedPingpongEEENS5_IJNSA_ILi64EEENSA_ILi128EEESH_EEEaNS5_IJlSB_lEEEaSJ_NS4_8TiledMMAINS4_8MMA_AtomIJNS4_4SM904GMMA27MMA_64x128x32_S32S8S8_SS_TNEEEENS4_6LayoutINS5_IJSB_SB_SB_EEENS5_IJNSA_ILi0EEESS_SS_EEEEENS5_IJNS4_10UnderscoreESV_SV_EEEEENS4_23SM90_TMA_LOAD_MULTICASTENS4_14ComposedLayoutINS4_7SwizzleILi3ELi4ELi3EEENS4_18smem_ptr_flag_bitsILi8EEENSQ_INS5_IJNSA_ILi8EEESH_EEENS5_IJSH_SB_EEEEEEEvNS4_8identityENS4_13SM90_TMA_LOADES18_vS19_EENS_8epilogue10collective6detail29Sm90TmaWarpSpecializedAdapterINS1D_15DefaultEpilogueIaSJ_SJ_NS1C_6thread17LinearCombinationIaLi1EiiLNS1H_9ScaleType4KindE0ELNS_15FloatRoundStyleE2EaEENS1_15EpilogueDefaultEEEEEvvEEEEvNT_6ParamsE,"aw",@nobits
	.sectionflags	@""
	.align	16
	.zero		1024


//--------------------- .nv.shared.reserved.0     --------------------------
	.section	.nv.shared.reserved.0,"aw",@nobits
	.weak		__nv_reservedSMEM_offset_0_alias
	.size		__nv_reservedSMEM_offset_0_alias, 0, 0
	.other		__nv_reservedSMEM_offset_0_alias,@"STO_CUDA_RESERVED_SHARED STV_DEFAULT"
__nv_reservedSMEM_offset_0_alias:
	.zero		0


//--------------------- .nv.global                --------------------------
	.section	.nv.global,"aw",@nobits
.nv.global:
	.type		_ZN39_INTERNAL_f54bcd85_4_k_cu_0533bc4c_45114cute1_E,@object
	.size		_ZN39_INTERNAL_f54bcd85_4_k_cu_0533bc4c_45114cute1_E,(_ZN39_INTERNAL_f54bcd85_4_k_cu_0533bc4c_45114cuda3std3__45__cpo6cbeginE - _ZN39_INTERNAL_f54bcd85_4_k_cu_0533bc4c_45114cute1_E)
_ZN39_INTERNAL_f54bcd85_4_k_cu_0533bc4c_45114cute1_E:
	.zero		1
	.type		_ZN39_INTERNAL_f54bcd85_4_k_cu_0533bc4c_45114cuda3std3__45__cpo6cbeginE,@object
	.size		_ZN39_INTERNAL_f54bcd85_4_k_cu_0533bc4c_45114cuda3std3__45__cpo6cbeginE,(_ZN39_INTERNAL_f54bcd85_4_k_cu_0533bc4c_45114cuda3std3__48in_placeE - _ZN39_INTERNAL_f54bcd85_4_k_cu_0533bc4c_45114cuda3std3__45__cpo6cbeginE)
_ZN39_INTERNAL_f54bcd85_4_k_cu_0533bc4c_45114cuda3std3__45__cpo6cbeginE:
	.zero		1
	.type		_ZN39_INTERNAL_f54bcd85_4_k_cu_0533bc4c_45114cuda3std3__48in_placeE,@object
	.size		_ZN39_INTERNAL_f54bcd85_4_k_cu_0533bc4c_45114cuda3std3__48in_placeE,(_ZN39_INTERNAL_f54bcd85_4_k_cu_0533bc4c_45114cuda3std6ranges3__45__cpo9iter_moveE - _ZN39_INTERNAL_f54bcd85_4_k_cu_0533bc4c_45114cuda3std3__48in_placeE)
_ZN39_INTERNAL_f54bcd85_4_k_cu_0533bc4c_45114cuda3std3__48in_placeE:
	.zero		1
	.type		_ZN39_INTERNAL_f54bcd85_4_k_cu_0533bc4c_45114cuda3std6ranges3__45__cpo9iter_moveE,@object
	.size		_ZN39_INTERNAL_f54bcd85_4_k_cu_0533bc4c_45114cuda3std6ranges3__45__cpo9iter_moveE,(_ZN39_INTERNAL_f54bcd85_4_k_cu_0533bc4c_45114cuda3std3__45__cpo5beginE - _ZN39_INTERNAL_f54bcd85_4_k_cu_0533bc4c_45114cuda3std6ranges3__45__cpo9iter_moveE)
_ZN39_INTERNAL_f54bcd85_4_k_cu_0533bc4c_45114cuda3std6ranges3__45__cpo9iter_moveE:
	.zero		1
	.type		_ZN39_INTERNAL_f54bcd85_4_k_cu_0533bc4c_45114cuda3std3__45__cpo5beginE,@object
	.size		_ZN39_INTERNAL_f54bcd85_4_k_cu_0533bc4c_45114cuda3std3__45__cpo5beginE,(_ZN39_INTERNAL_f54bcd85_4_k_cu_0533bc4c_45114cuda3std3__441_GLOBAL__N__f54bcd85_4_k_cu_0533bc4c_45116ignoreE - _ZN39_INTERNAL_f54bcd85_4_k_cu_0533bc4c_45114cuda3std3__45__cpo5beginE)
_ZN39_INTERNAL_f54bcd85_4_k_cu_0533bc4c_45114cuda3std3__45__cpo5beginE:
	.zero		1
	.type		_ZN39_INTERNAL_f54bcd85_4_k_cu_0533bc4c_45114cuda3std3__441_GLOBAL__N__f54bcd85_4_k_cu_0533bc4c_45116ignoreE,@object
	.size		_ZN39_INTERNAL_f54bcd85_4_k_cu_0533bc4c_45114cuda3std3__441_GLOBAL__N__f54bcd85_4_k_cu_0533bc4c_45116ignoreE,(_ZN39_INTERNAL_f54bcd85_4_k_cu_0533bc4c_45114cute7productE - _ZN39_INTERNAL_f54bcd85_4_k_cu_0533bc4c_45114cuda3std3__441_GLOBAL__N__f54bcd85_4_k_cu_0533bc4c_45116ignoreE)
_ZN39_INTERNAL_f54bcd85_4_k_cu_0533bc4c_45114cuda3std3__441_GLOBAL__N__f54bcd85_4_k_cu_0533bc4c_45116ignoreE:
	.zero		1
	.type		_ZN39_INTERNAL_f54bcd85_4_k_cu_0533bc4c_45114cute7productE,@object
	.size		_ZN39_INTERNAL_f54bcd85_4_k_cu_0533bc4c_45114cute7productE,(_ZN39_INTERNAL_f54bcd85_4_k_cu_0533bc4c_45114cuda3std3__45__cpo3endE - _ZN39_INTERNAL_f54bcd85_4_k_cu_0533bc4c_45114cute7productE)
_ZN39_INTERNAL_f54bcd85_4_k_cu_0533bc4c_45114cute7productE:
	.zero		1
	.type		_ZN39_INTERNAL_f54bcd85_4_k_cu_0533bc4c_45114cuda3std3__45__cpo3endE,@object
	.size		_ZN39_INTERNAL_f54bcd85_4_k_cu_0533bc4c_45114cuda3std3__45__cpo3endE,(_ZN39_INTERNAL_f54bcd85_4_k_cu_0533bc4c_45114cuda3std3__419piecewise_constructE - _ZN39_INTERNAL_f54bcd85_4_k_cu_0533bc4c_45114cuda3std3__45__cpo3endE)
_ZN39_INTERNAL_f54bcd85_4_k_cu_0533bc4c_45114cuda3std3__45__cpo3endE:
	.zero		1
	.type		_ZN39_INTERNAL_f54bcd85_4_k_cu_0533bc4c_45114cuda3std3__419piecewise_constructE,@object
	.size		_ZN39_INTERNAL_f54bcd85_4_k_cu_0533bc4c_45114cuda3std3__419piecewise_constructE,(_ZN39_INTERNAL_f54bcd85_4_k_cu_0533bc4c_45114cuda3std3__45__cpo4cendE - _ZN39_INTERNAL_f54bcd85_4_k_cu_0533bc4c_45114cuda3std3__419piecewise_constructE)
_ZN39_INTERNAL_f54bcd85_4_k_cu_0533bc4c_45114cuda3std3__419piecewise_constructE:
	.zero		1
	.type		_ZN39_INTERNAL_f54bcd85_4_k_cu_0533bc4c_45114cuda3std3__45__cpo4cendE,@object
	.size		_ZN39_INTERNAL_f54bcd85_4_k_cu_0533bc4c_45114cuda3std3__45__cpo4cendE,(_ZN39_INTERNAL_f54bcd85_4_k_cu_0533bc4c_45114cuda3std6ranges3__45__cpo4swapE - _ZN39_INTERNAL_f54bcd85_4_k_cu_0533bc4c_45114cuda3std3__45__cpo4cendE)
_ZN39_INTERNAL_f54bcd85_4_k_cu_0533bc4c_45114cuda3std3__45__cpo4cendE:
	.zero		1
	.type		_ZN39_INTERNAL_f54bcd85_4_k_cu_0533bc4c_45114cuda3std6ranges3__45__cpo4swapE,@object
	.size		_ZN39_INTERNAL_f54bcd85_4_k_cu_0533bc4c_45114cuda3std6ranges3__45__cpo4swapE,(.L_8 - _ZN39_INTERNAL_f54bcd85_4_k_cu_0533bc4c_45114cuda3std6ranges3__45__cpo4swapE)
_ZN39_INTERNAL_f54bcd85_4_k_cu_0533bc4c_45114cuda3std6ranges3__45__cpo4swapE:
	.zero		1
.L_8:


//--------------------- .nv.constant0._ZN7cutlass13device_kernelINS_4gemm6kernel13GemmUniversalIN4cute5tupleIJiiiiEEENS1_10collective13CollectiveMmaINS1_34MainloopSm90TmaGmmaWarpSpecializedILi3ENS5_IJNS4_1CILi1EEENSA_ILi2EEESB_EEENS1_32KernelTmaWarpSpecializedPingpongEEENS5_IJNSA_ILi64EEENSA_ILi128EEESH_EEEaNS5_IJlSB_lEEEaSJ_NS4_8TiledMMAINS4_8MMA_AtomIJNS4_4SM904GMMA27MMA_64x128x32_S32S8S8_SS_TNEEEENS4_6LayoutINS5_IJSB_SB_SB_EEENS5_IJNSA_ILi0EEESS_SS_EEEEENS5_IJNS4_10UnderscoreESV_SV_EEEEENS4_23SM90_TMA_LOAD_MULTICASTENS4_14ComposedLayoutINS4_7SwizzleILi3ELi4ELi3EEENS4_18smem_ptr_flag_bitsILi8EEENSQ_INS5_IJNSA_ILi8EEESH_EEENS5_IJSH_SB_EEEEEEEvNS4_8identityENS4_13SM90_TMA_LOADES18_vS19_EENS_8epilogue10collective6detail29Sm90TmaWarpSpecializedAdapterINS1D_15DefaultEpilogueIaSJ_SJ_NS1C_6thread17LinearCombinationIaLi1EiiLNS1H_9ScaleType4KindE0ELNS_15FloatRoundStyleE2EaEENS1_15EpilogueDefaultEEEEEvvEEEEvNT_6ParamsE --------------------------
	.section	.nv.constant0._ZN7cutlass13device_kernelINS_4gemm6kernel13GemmUniversalIN4cute5tupleIJiiiiEEENS1_10collective13CollectiveMmaINS1_34MainloopSm90TmaGmmaWarpSpecializedILi3ENS5_IJNS4_1CILi1EEENSA_ILi2EEESB_EEENS1_32KernelTmaWarpSpecializedPingpongEEENS5_IJNSA_ILi64EEENSA_ILi128EEESH_EEEaNS5_IJlSB_lEEEaSJ_NS4_8TiledMMAINS4_8MMA_AtomIJNS4_4SM904GMMA27MMA_64x128x32_S32S8S8_SS_TNEEEENS4_6LayoutINS5_IJSB_SB_SB_EEENS5_IJNSA_ILi0EEESS_SS_EEEEENS5_IJNS4_10UnderscoreESV_SV_EEEEENS4_23SM90_TMA_LOAD_MULTICASTENS4_14ComposedLayoutINS4_7SwizzleILi3ELi4ELi3EEENS4_18smem_ptr_flag_bitsILi8EEENSQ_INS5_IJNSA_ILi8EEESH_EEENS5_IJSH_SB_EEEEEEEvNS4_8identityENS4_13SM90_TMA_LOADES18_vS19_EENS_8epilogue10collective6detail29Sm90TmaWarpSpecializedAdapterINS1D_15DefaultEpilogueIaSJ_SJ_NS1C_6thread17LinearCombinationIaLi1EiiLNS1H_9ScaleType4KindE0ELNS_15FloatRoundStyleE2EaEENS1_15EpilogueDefaultEEEEEvvEEEEvNT_6ParamsE,"a",@progbits
	.sectionflags	@""
	.align	4
.nv.constant0._ZN7cutlass13device_kernelINS_4gemm6kernel13GemmUniversalIN4cute5tupleIJiiiiEEENS1_10collective13CollectiveMmaINS1_34MainloopSm90TmaGmmaWarpSpecializedILi3ENS5_IJNS4_1CILi1EEENSA_ILi2EEESB_EEENS1_32KernelTmaWarpSpecializedPingpongEEENS5_IJNSA_ILi64EEENSA_ILi128EEESH_EEEaNS5_IJlSB_lEEEaSJ_NS4_8TiledMMAINS4_8MMA_AtomIJNS4_4SM904GMMA27MMA_64x128x32_S32S8S8_SS_TNEEEENS4_6LayoutINS5_IJSB_SB_SB_EEENS5_IJNSA_ILi0EEESS_SS_EEEEENS5_IJNS4_10UnderscoreESV_SV_EEEEENS4_23SM90_TMA_LOAD_MULTICASTENS4_14ComposedLayoutINS4_7SwizzleILi3ELi4ELi3EEENS4_18smem_ptr_flag_bitsILi8EEENSQ_INS5_IJNSA_ILi8EEESH_EEENS5_IJSH_SB_EEEEEEEvNS4_8identityENS4_13SM90_TMA_LOADES18_vS19_EENS_8epilogue10collective6detail29Sm90TmaWarpSpecializedAdapterINS1D_15DefaultEpilogueIaSJ_SJ_NS1C_6thread17LinearCombinationIaLi1EiiLNS1H_9ScaleType4KindE0ELNS_15FloatRoundStyleE2EaEENS1_15EpilogueDefaultEEEEEvvEEEEvNT_6ParamsE:
	.zero		1664


//--------------------- SYMBOLS --------------------------

	.type		.nv.reservedSmem.offset0,@object
	.size		.nv.reservedSmem.offset0,0x4
	.type		__assertfail,@function
